	.headerflags	@"EF_CUDA_TEXMODE_UNIFIED EF_CUDA_64BIT_ADDRESS EF_CUDA_SM86 EF_CUDA_VIRTUAL_SM(EF_CUDA_SM86)"
	.elftype	@"ET_EXEC"


//--------------------- .nv.info                  --------------------------
	.section	.nv.info,"",@"SHT_CUDA_INFO"
	.align	4


	//----- nvinfo : EIATTR_REGCOUNT
	.align		4
        /*0000*/ 	.byte	0x04, 0x2f
        /*0002*/ 	.short	(.L_1 - .L_0)
	.align		4
.L_0:
        /*0004*/ 	.word	index@(triton_mm)
        /*0008*/ 	.word	0x000000ff


	//----- nvinfo : EIATTR_MAX_STACK_SIZE
	.align		4
.L_1:
        /*000c*/ 	.byte	0x04, 0x23
        /*000e*/ 	.short	(.L_3 - .L_2)
	.align		4
.L_2:
        /*0010*/ 	.word	index@(triton_mm)
        /*0014*/ 	.word	0x00000000


	//----- nvinfo : EIATTR_MIN_STACK_SIZE
	.align		4
.L_3:
        /*0018*/ 	.byte	0x04, 0x12
        /*001a*/ 	.short	(.L_5 - .L_4)
	.align		4
.L_4:
        /*001c*/ 	.word	index@(triton_mm)
        /*0020*/ 	.word	0x00000058


	//----- nvinfo : EIATTR_FRAME_SIZE
	.align		4
.L_5:
        /*0024*/ 	.byte	0x04, 0x11
        /*0026*/ 	.short	(.L_7 - .L_6)
	.align		4
.L_6:
        /*0028*/ 	.word	index@(triton_mm)
        /*002c*/ 	.word	0x00000058
.L_7:


//--------------------- .nv.info.triton_mm        --------------------------
	.section	.nv.info.triton_mm,"",@"SHT_CUDA_INFO"
	.align	4


	//----- nvinfo : EIATTR_CUDA_API_VERSION
	.align		4
        /*0000*/ 	.byte	0x04, 0x37
        /*0002*/ 	.short	(.L_9 - .L_8)
.L_8:
        /*0004*/ 	.word	0x0000007b


	//----- nvinfo : EIATTR_SW2861232_WAR
	.align		4
.L_9:
        /*0008*/ 	.byte	0x01, 0x35
	.zero		2


	//----- nvinfo : EIATTR_PARAM_CBANK
	.align		4
        /*000c*/ 	.byte	0x04, 0x0a
        /*000e*/ 	.short	(.L_11 - .L_10)
	.align		4
.L_10:
        /*0010*/ 	.word	index@(.nv.constant0.triton_mm)
        /*0014*/ 	.short	0x0160
        /*0016*/ 	.short	0x001c


	//----- nvinfo : EIATTR_CBANK_PARAM_SIZE
	.align		4
.L_11:
        /*0018*/ 	.byte	0x03, 0x19
        /*001a*/ 	.short	0x001c


	//----- nvinfo : EIATTR_KPARAM_INFO
	.align		4
        /*001c*/ 	.byte	0x04, 0x17
        /*001e*/ 	.short	(.L_13 - .L_12)
.L_12:
        /*0020*/ 	.word	0x00000000
        /*0024*/ 	.short	0x0003
        /*0026*/ 	.short	0x0018
        /*0028*/ 	.byte	0x00, 0xf0, 0x11, 0x00


	//----- nvinfo : EIATTR_KPARAM_INFO
	.align		4
.L_13:
        /*002c*/ 	.byte	0x04, 0x17
        /*002e*/ 	.short	(.L_15 - .L_14)
.L_14:
        /*0030*/ 	.word	0x00000000
        /*0034*/ 	.short	0x0002
        /*0036*/ 	.short	0x0010
        /*0038*/ 	.byte	0x00, 0xf0, 0x21, 0x00


	//----- nvinfo : EIATTR_KPARAM_INFO
	.align		4
.L_15:
        /*003c*/ 	.byte	0x04, 0x17
        /*003e*/ 	.short	(.L_17 - .L_16)
.L_16:
        /*0040*/ 	.word	0x00000000
        /*0044*/ 	.short	0x0001
        /*0046*/ 	.short	0x0008
        /*0048*/ 	.byte	0x00, 0xf0, 0x21, 0x00


	//----- nvinfo : EIATTR_KPARAM_INFO
	.align		4
.L_17:
        /*004c*/ 	.byte	0x04, 0x17
        /*004e*/ 	.short	(.L_19 - .L_18)
.L_18:
        /*0050*/ 	.word	0x00000000
        /*0054*/ 	.short	0x0000
        /*0056*/ 	.short	0x0000
        /*0058*/ 	.byte	0x00, 0xf0, 0x21, 0x00


	//----- nvinfo : EIATTR_MAXREG_COUNT
	.align		4
.L_19:
        /*005c*/ 	.byte	0x03, 0x1b
        /*005e*/ 	.short	0x00ff


	//----- nvinfo : EIATTR_EXIT_INSTR_OFFSETS
	.align		4
        /*0060*/ 	.byte	0x04, 0x1c
        /*0062*/ 	.short	(.L_21 - .L_20)


	//   ....[0]....
.L_20:
        /*0064*/ 	.word	0x00000040


	//   ....[1]....
        /*0068*/ 	.word	0x00014390


	//   ....[2]....
        /*006c*/ 	.word	0x000143e0


	//----- nvinfo : EIATTR_MAX_THREADS
	.align		4
.L_21:
        /*0070*/ 	.byte	0x04, 0x05
        /*0072*/ 	.short	(.L_23 - .L_22)
.L_22:
        /*0074*/ 	.word	0x00000080
        /*0078*/ 	.word	0x00000001
        /*007c*/ 	.word	0x00000001
.L_23:


//--------------------- .nv.rel.action            --------------------------
	.section	.nv.rel.action,"",@"SHT_CUDA_RELOCINFO"
	.align	8
	.sectionentsize	8
        /*0000*/ 	.byte	0x73, 0x00, 0x00, 0x00, 0x00, 0x00, 0x00, 0x00, 0x00, 0x00, 0x00, 0x11, 0x25, 0x00, 0x05, 0x36


//--------------------- .nv.constant0.triton_mm   --------------------------
	.section	.nv.constant0.triton_mm,"a",@progbits
	.align	4
.nv.constant0.triton_mm:
	.zero		380


//--------------------- .text.triton_mm           --------------------------
	.section	.text.triton_mm,"ax",@progbits
	.sectionflags	@"SHF_BARRIERS=1"
	.sectioninfo	@"SHI_REGISTERS=255"
	.align	128
        .global         triton_mm
        .type           triton_mm,@function
        .size           triton_mm,(.L_x_3 - triton_mm)
        .other          triton_mm,@"STO_CUDA_ENTRY STV_DEFAULT"
triton_mm:
.text.triton_mm:
[----:B------:R-:W-:-:S02]  /*0000*/  MOV R1, c[0x0][0x28] ;  /* 0x00000a0000017a02 */ /* 0x000fc40000000f00 */
[----:B------:R-:W-:Y:S02]  /*0010*/  MOV R0, c[0x0][0x178] ;  /* 0x00005e0000007a02 */ /* 0x000fe40000000f00 */
[----:B------:R-:W-:Y:S02]  /*0020*/  IADD3 R1, R1, -0x58, RZ ;  /* 0xffffffa801017810 */ /* 0x000fe40007ffe0ff */
[----:B------:R-:W-:-:S13]  /*0030*/  LOP3.LUT P0, RZ, R0, 0x7fffff, RZ, 0xc0, !PT ;  /* 0x007fffff00ff7812 */ /* 0x000fda000780c0ff */
[----:B------:R-:W-:Y:S05]  /*0040*/  @!P0 EXIT ;  /* 0x000000000000894d */ /* 0x000fea0003800000 */
[----:B------:R-:W1:Y:S01]  /*0050*/  S2R R9, SR_CTAID.X ;  /* 0x0000000000097919 */ /* 0x000e620000002500 */
[----:B------:R-:W-:Y:S01]  /*0060*/  IADD3 R0, R0, 0x7f, RZ ;  /* 0x0000007f00007810 */ /* 0x000fe20007ffe0ff */
[----:B------:R-:W-:Y:S01]  /*0070*/  ULDC.64 UR8, c[0x0][0x118] ;  /* 0x0000460000087ab9 */ /* 0x000fe20000000a00 */
[----:B------:R-:W-:Y:S01]  /*0080*/  IABS R17, c[0x0][0x178] ;  /* 0x00005e0000117a13 */ /* 0x000fe20000000000 */
[----:B------:R-:W2:Y:S01]  /*0090*/  S2R R15, SR_TID.X ;  /* 0x00000000000f7919 */ /* 0x000ea20000002100 */
[----:B------:R-:W-:Y:S01]  /*00a0*/  SHF.R.S32.HI R3, RZ, 0x1f, R0 ;  /* 0x0000001fff037819 */ /* 0x000fe20000011400 */
[----:B------:R-:W-:Y:S01]  /*00b0*/  CS2R R140, SRZ ;  /* 0x00000000008c7805 */ /* 0x000fe2000001ff00 */
[----:B------:R-:W-:Y:S01]  /*00c0*/  MOV R232, 0xffffffe0 ;  /* 0xffffffe000e87802 */ /* 0x000fe20000000f00 */
[----:B------:R-:W-:Y:S01]  /*00d0*/  CS2R R142, SRZ ;  /* 0x00000000008e7805 */ /* 0x000fe2000001ff00 */
[----:B------:R-:W-:Y:S01]  /*00e0*/  LEA.HI R3, R3, R0, RZ, 0x7 ;  /* 0x0000000003037211 */ /* 0x000fe200078f38ff */
[----:B------:R-:W-:Y:S01]  /*00f0*/  CS2R R76, SRZ ;  /* 0x00000000004c7805 */ /* 0x000fe2000001ff00 */
        /* <DEDUP_REMOVED lines=13> */
[----:B-1----:R-:W-:Y:S01]  /*01d0*/  SHF.R.S32.HI R2, RZ, 0x1f, R9 ;  /* 0x0000001fff027819 */ /* 0x002fe20000011409 */
[----:B------:R-:W-:Y:S01]  /*01e0*/  CS2R R66, SRZ ;  /* 0x0000000000427805 */ /* 0x000fe2000001ff00 */
[----:B------:R-:W-:Y:S01]  /*01f0*/  ISETP.GE.AND P1, PT, R9, RZ, PT ;  /* 0x000000ff0900720c */ /* 0x000fe20003f26270 */
[----:B------:R-:W-:Y:S01]  /*0200*/  CS2R R148, SRZ ;  /* 0x0000000000947805 */ /* 0x000fe2000001ff00 */
[-C--:B------:R-:W-:Y:S01]  /*0210*/  LEA.HI R4, R2, R9.reuse, RZ, 0x5 ;  /* 0x0000000902047211 */ /* 0x080fe200078f28ff */
[----:B------:R-:W-:Y:S01]  /*0220*/  CS2R R150, SRZ ;  /* 0x0000000000967805 */ /* 0x000fe2000001ff00 */
[----:B--2---:R-:W-:Y:S01]  /*0230*/  SHF.R.U32.HI R231, RZ, 0x5, R15 ;  /* 0x00000005ffe77819 */ /* 0x004fe2000001160f */
[----:B------:R-:W-:Y:S01]  /*0240*/  CS2R R112, SRZ ;  /* 0x0000000000707805 */ /* 0x000fe2000001ff00 */
[----:B------:R-:W-:Y:S01]  /*0250*/  SHF.R.S32.HI R2, RZ, 0x5, R4 ;  /* 0x00000005ff027819 */ /* 0x000fe20000011404 */
[----:B------:R-:W-:Y:S01]  /*0260*/  CS2R R114, SRZ ;  /* 0x0000000000727805 */ /* 0x000fe2000001ff00 */
[----:B------:R-:W-:Y:S01]  /*0270*/  LOP3.LUT R4, R4, 0xffffffe0, RZ, 0xc0, !PT ;  /* 0xffffffe004047812 */ /* 0x000fe200078ec0ff */
[----:B------:R-:W-:Y:S01]  /*0280*/  CS2R R144, SRZ ;  /* 0x0000000000907805 */ /* 0x000fe2000001ff00 */
[----:B------:R-:W-:Y:S01]  /*0290*/  SHF.L.U32 R0, R2, 0x3, RZ ;  /* 0x0000000302007819 */ /* 0x000fe200000006ff */
[----:B------:R-:W-:Y:S01]  /*02a0*/  CS2R R146, SRZ ;  /* 0x0000000000927805 */ /* 0x000fe2000001ff00 */
[----:B------:R-:W-:Y:S01]  /*02b0*/  IADD3 R4, -R4, R9, RZ ;  /* 0x0000000904047210 */ /* 0x000fe20007ffe1ff */
[----:B------:R-:W-:Y:S01]  /*02c0*/  CS2R R120, SRZ ;  /* 0x0000000000787805 */ /* 0x000fe2000001ff00 */
[----:B------:R-:W-:Y:S01]  /*02d0*/  LEA.HI.SX32 R3, R3, -R0, 0x19 ;  /* 0x8000000003037211 */ /* 0x000fe200078fcaff */
[----:B------:R-:W-:Y:S01]  /*02e0*/  CS2R R122, SRZ ;  /* 0x00000000007a7805 */ /* 0x000fe2000001ff00 */
[----:B------:R-:W-:Y:S01]  /*02f0*/  SGXT.U32 R231, R231, 0x2 ;  /* 0x00000002e7e7781a */ /* 0x000fe20000000000 */
[----:B------:R-:W-:Y:S01]  /*0300*/  CS2R R108, SRZ ;  /* 0x00000000006c7805 */ /* 0x000fe2000001ff00 */
[----:B------:R-:W-:Y:S01]  /*0310*/  IMNMX R5, R3, 0x8, PT ;  /* 0x0000000803057817 */ /* 0x000fe20003800200 */
[----:B------:R-:W-:Y:S01]  /*0320*/  CS2R R110, SRZ ;  /* 0x00000000006e7805 */ /* 0x000fe2000001ff00 */
[----:B------:R-:W-:Y:S01]  /*0330*/  CS2R R104, SRZ ;  /* 0x0000000000687805 */ /* 0x000fe2000001ff00 */
[----:B------:R-:W-:Y:S01]  /*0340*/  CS2R R106, SRZ ;  /* 0x00000000006a7805 */ /* 0x000fe2000001ff00 */
[-C--:B------:R-:W-:Y:S01]  /*0350*/  IABS R13, R5.reuse ;  /* 0x00000005000d7213 */ /* 0x080fe20000000000 */
[----:B------:R-:W-:Y:S01]  /*0360*/  CS2R R100, SRZ ;  /* 0x0000000000647805 */ /* 0x000fe2000001ff00 */
[----:B------:R-:W-:Y:S01]  /*0370*/  IABS R10, R5 ;  /* 0x00000005000a7213 */ /* 0x000fe20000000000 */
[----:B------:R-:W-:Y:S01]  /*0380*/  CS2R R102, SRZ ;  /* 0x0000000000667805 */ /* 0x000fe2000001ff00 */
[----:B------:R-:W1:Y:S01]  /*0390*/  I2F.RP R6, R13 ;  /* 0x0000000d00067306 */ /* 0x000e620000209400 */
        /* <DEDUP_REMOVED lines=15> */
[----:B-1----:R-:W1:Y:S01]  /*0490*/  MUFU.RCP R6, R6 ;  /* 0x0000000600067308 */ /* 0x002e620000001000 */
[----:B------:R-:W-:Y:S01]  /*04a0*/  CS2R R82, SRZ ;  /* 0x0000000000527805 */ /* 0x000fe2000001ff00 */
[----:B------:R-:W-:Y:S01]  /*04b0*/  CS2R R84, SRZ ;  /* 0x0000000000547805 */ /* 0x000fe2000001ff00 */
[----:B------:R-:W-:Y:S01]  /*04c0*/  CS2R R86, SRZ ;  /* 0x0000000000567805 */ /* 0x000fe2000001ff00 */
[----:B------:R-:W-:-:S02]  /*04d0*/  UMOV UR4, URZ ;  /* 0x0000003f00047c82 */ /* 0x000fc40008000000 */
[----:B------:R-:W-:Y:S02]  /*04e0*/  UMOV UR6, URZ ;  /* 0x0000003f00067c82 */ /* 0x000fe40008000000 */
[----:B------:R-:W-:Y:S02]  /*04f0*/  UMOV UR7, URZ ;  /* 0x0000003f00077c82 */ /* 0x000fe40008000000 */
[----:B------:R-:W-:Y:S01]  /*0500*/  UMOV UR5, URZ ;  /* 0x0000003f00057c82 */ /* 0x000fe20008000000 */
[----:B-1----:R-:W-:Y:S02]  /*0510*/  IADD3 R2, R6, 0xffffffe, RZ ;  /* 0x0ffffffe06027810 */ /* 0x002fe40007ffe0ff */
[----:B------:R-:W1:Y:S08]  /*0520*/  I2F.RP R6, R17 ;  /* 0x0000001100067306 */ /* 0x000e700000209400 */
[----:B------:R2:W3:Y:S08]  /*0530*/  F2I.FTZ.U32.TRUNC.NTZ R3, R2 ;  /* 0x0000000200037305 */ /* 0x0004f0000021f000 */
[----:B-1----:R-:W1:Y:S01]  /*0540*/  MUFU.RCP R6, R6 ;  /* 0x0000000600067308 */ /* 0x002e620000001000 */
[----:B--2---:R-:W-:-:S02]  /*0550*/  MOV R2, RZ ;  /* 0x000000ff00027202 */ /* 0x004fc40000000f00 */
[----:B---3--:R-:W-:-:S05]  /*0560*/  IADD3 R8, RZ, -R3, RZ ;  /* 0x80000003ff087210 */ /* 0x008fca0007ffe0ff */
[----:B------:R-:W-:Y:S01]  /*0570*/  IMAD R7, R8, R13, RZ ;  /* 0x0000000d08077224 */ /* 0x000fe200078e02ff */
[----:B------:R-:W-:Y:S02]  /*0580*/  IABS R8, R9 ;  /* 0x0000000900087213 */ /* 0x000fe40000000000 */
[----:B------:R-:W-:Y:S01]  /*0590*/  LOP3.LUT R9, RZ, R5, RZ, 0x33, !PT ;  /* 0x00000005ff097212 */ /* 0x000fe200078e33ff */
[----:B------:R-:W-:Y:S01]  /*05a0*/  IMAD.HI.U32 R7, R3, R7, R2 ;  /* 0x0000000703077227 */ /* 0x000fe200078e0002 */
[----:B------:R-:W-:Y:S02]  /*05b0*/  MOV R3, R8 ;  /* 0x0000000800037202 */ /* 0x000fe40000000f00 */
[----:B------:R-:W-:Y:S02]  /*05c0*/  IADD3 R8, RZ, -R10, RZ ;  /* 0x8000000aff087210 */ /* 0x000fe40007ffe0ff */
[----:B------:R-:W-:Y:S01]  /*05d0*/  SHF.R.U32.HI R10, RZ, 0x3, R15 ;  /* 0x00000003ff0a7819 */ /* 0x000fe2000001160f */
[----:B------:R-:W-:-:S04]  /*05e0*/  IMAD.HI.U32 R2, R7, R3, RZ ;  /* 0x0000000307027227 */ /* 0x000fc800078e00ff */
[----:B------:R-:W-:Y:S01]  /*05f0*/  IMAD R2, R2, R8, R3 ;  /* 0x0000000802027224 */ /* 0x000fe200078e0203 */
[----:B-1----:R-:W-:Y:S02]  /*0600*/  IADD3 R3, R6, 0xffffffe, RZ ;  /* 0x0ffffffe06037810 */ /* 0x002fe40007ffe0ff */
[----:B------:R-:W-:Y:S02]  /*0610*/  IABS R6, R4 ;  /* 0x0000000400067213 */ /* 0x000fe40000000000 */
[----:B------:R-:W-:Y:S02]  /*0620*/  ISETP.GT.U32.AND P0, PT, R13, R2, PT ;  /* 0x000000020d00720c */ /* 0x000fe40003f04070 */
[----:B------:R-:W1:Y:S01]  /*0630*/  F2I.FTZ.U32.TRUNC.NTZ R3, R3 ;  /* 0x0000000300037305 */ /* 0x000e62000021f000 */
[----:B------:R-:W-:Y:S01]  /*0640*/  IMAD.HI.U32 R7, R7, R6, RZ ;  /* 0x0000000607077227 */ /* 0x000fe200078e00ff */
[----:B------:R-:W-:-:S04]  /*0650*/  LOP3.LUT R4, R4, R5, RZ, 0x3c, !PT ;  /* 0x0000000504047212 */ /* 0x000fc800078e3cff */
[----:B------:R-:W-:-:S05]  /*0660*/  ISETP.GE.AND P3, PT, R4, RZ, PT ;  /* 0x000000ff0400720c */ /* 0x000fca0003f66270 */
[----:B------:R-:W-:-:S04]  /*0670*/  @!P0 IADD3 R2, R2, -R13, RZ ;  /* 0x8000000d02028210 */ /* 0x000fc80007ffe0ff */
[----:B------:R-:W-:Y:S02]  /*0680*/  ISETP.GT.U32.AND P0, PT, R13, R2, PT ;  /* 0x000000020d00720c */ /* 0x000fe40003f04070 */
[----:B-1----:R-:W-:-:S11]  /*0690*/  IADD3 R12, RZ, -R3, RZ ;  /* 0x80000003ff0c7210 */ /* 0x002fd60007ffe0ff */
[----:B------:R-:W-:Y:S02]  /*06a0*/  @!P0 IADD3 R2, R2, -R13, RZ ;  /* 0x8000000d02028210 */ /* 0x000fe40007ffe0ff */
[----:B------:R-:W-:Y:S02]  /*06b0*/  ISETP.NE.AND P0, PT, R5, RZ, PT ;  /* 0x000000ff0500720c */ /* 0x000fe40003f05270 */
[----:B------:R-:W-:-:S04]  /*06c0*/  @!P1 IADD3 R2, -R2, RZ, RZ ;  /* 0x000000ff02029210 */ /* 0x000fc80007ffe1ff */
[----:B------:R-:W-:-:S04]  /*06d0*/  SEL R11, R9, R2, !P0 ;  /* 0x00000002090b7207 */ /* 0x000fc80004000000 */
[----:B------:R-:W-:Y:S01]  /*06e0*/  IADD3 R2, R0, R11, RZ ;  /* 0x0000000b00027210 */ /* 0x000fe20007ffe0ff */
[----:B------:R-:W-:Y:S01]  /*06f0*/  IMAD R0, R7, R8, R6 ;  /* 0x0000000807007224 */ /* 0x000fe200078e0206 */
[----:B------:R-:W-:Y:S02]  /*0700*/  SGXT.U32 R11, R10, 0x4 ;  /* 0x000000040a0b781a */ /* 0x000fe40000000000 */
[----:B------:R-:W-:Y:S02]  /*0710*/  SHF.L.U32 R6, R2, 0x7, RZ ;  /* 0x0000000702067819 */ /* 0x000fe400000006ff */
[----:B------:R-:W-:Y:S02]  /*0720*/  ISETP.GT.U32.AND P2, PT, R13, R0, PT ;  /* 0x000000000d00720c */ /* 0x000fe40003f44070 */
[----:B------:R-:W-:Y:S02]  /*0730*/  MOV R8, R12 ;  /* 0x0000000c00087202 */ /* 0x000fe40000000f00 */
[----:B------:R-:W-:-:S02]  /*0740*/  LOP3.LUT R18, R6, R11, RZ, 0xfc, !PT ;  /* 0x0000000b06127212 */ /* 0x000fc400078efcff */
[----:B------:R-:W-:Y:S01]  /*0750*/  MOV R2, RZ ;  /* 0x000000ff00027202 */ /* 0x000fe20000000f00 */
[----:B------:R-:W-:Y:S01]  /*0760*/  IMAD R5, R8, R17, RZ ;  /* 0x0000001108057224 */ /* 0x000fe200078e02ff */
[----:B------:R-:W-:Y:S02]  /*0770*/  IABS R8, R18 ;  /* 0x0000001200087213 */ /* 0x000fe40000000000 */
[----:B------:R-:W-:Y:S01]  /*0780*/  LOP3.LUT R19, R6, 0x10, R11, 0xfe, !PT ;  /* 0x0000001006137812 */ /* 0x000fe200078efe0b */
[----:B------:R-:W-:Y:S01]  /*0790*/  IMAD.HI.U32 R2, R3, R5, R2 ;  /* 0x0000000503027227 */ /* 0x000fe200078e0002 */
[----:B------:R-:W-:Y:S02]  /*07a0*/  MOV R5, R8 ;  /* 0x0000000800057202 */ /* 0x000fe40000000f00 */
[----:B------:R-:W-:Y:S02]  /*07b0*/  @!P2 IADD3 R0, R0, -R13, RZ ;  /* 0x8000000d0000a210 */ /* 0x000fe40007ffe0ff */
[----:B------:R-:W-:Y:S01]  /*07c0*/  IABS R10, R19 ;  /* 0x00000013000a7213 */ /* 0x000fe20000000000 */
[----:B------:R-:W-:Y:S01]  /*07d0*/  IMAD.HI.U32 R3, R2, R5, RZ ;  /* 0x0000000502037227 */ /* 0x000fe200078e00ff */
[----:B------:R-:W-:-:S02]  /*07e0*/  LOP3.LUT R21, R6, 0x30, R11, 0xfe, !PT ;  /* 0x0000003006157812 */ /* 0x000fc400078efe0b */
[----:B------:R-:W-:Y:S01]  /*07f0*/  ISETP.GE.U32.AND P1, PT, R0, R13, PT ;  /* 0x0000000d0000720c */ /* 0x000fe20003f26070 */
[----:B------:R-:W-:Y:S01]  /*0800*/  IMAD.HI.U32 R4, R2, R10, RZ ;  /* 0x0000000a02047227 */ /* 0x000fe200078e00ff */
[----:B------:R-:W-:Y:S02]  /*0810*/  LOP3.LUT R20, R6, 0x20, R11, 0xfe, !PT ;  /* 0x0000002006147812 */ /* 0x000fe400078efe0b */
[----:B------:R-:W-:Y:S02]  /*0820*/  IABS R14, R21 ;  /* 0x00000015000e7213 */ /* 0x000fe40000000000 */
[----:B------:R-:W-:Y:S02]  /*0830*/  IABS R12, R20 ;  /* 0x00000014000c7213 */ /* 0x000fe40000000000 */
[----:B------:R-:W-:Y:S02]  /*0840*/  IADD3 R8, -R3, RZ, RZ ;  /* 0x000000ff03087210 */ /* 0x000fe40007ffe1ff */
[----:B------:R-:W-:Y:S01]  /*0850*/  MOV R13, R14 ;  /* 0x0000000e000d7202 */ /* 0x000fe20000000f00 */
[----:B------:R-:W-:Y:S01]  /*0860*/  IMAD.HI.U32 R3, R2, R12, RZ ;  /* 0x0000000c02037227 */ /* 0x000fe200078e00ff */
[----:B------:R-:W-:-:S02]  /*0870*/  IADD3 R4, -R4, RZ, RZ ;  /* 0x000000ff04047210 */ /* 0x000fc40007ffe1ff */
[----:B------:R-:W-:Y:S01]  /*0880*/  @!P2 IADD3 R7, R7, 0x1, RZ ;  /* 0x000000010707a810 */ /* 0x000fe20007ffe0ff */
[----:B------:R-:W-:Y:S01]  /*0890*/  IMAD R0, R17, R8, R5 ;  /* 0x0000000811007224 */ /* 0x000fe200078e0205 */
[----:B------:R-:W-:Y:S01]  /*08a0*/  LOP3.LUT R22, R6, 0x40, R11, 0xfe, !PT ;  /* 0x0000004006167812 */ /* 0x000fe200078efe0b */
[C---:B------:R-:W-:Y:S01]  /*08b0*/  IMAD.HI.U32 R5, R2.reuse, R13, RZ ;  /* 0x0000000d02057227 */ /* 0x040fe200078e00ff */
[----:B------:R-:W-:Y:S02]  /*08c0*/  @P1 IADD3 R7, R7, 0x1, RZ ;  /* 0x0000000107071810 */ /* 0x000fe40007ffe0ff */
[----:B------:R-:W-:Y:S01]  /*08d0*/  IADD3 R3, -R3, RZ, RZ ;  /* 0x000000ff03037210 */ /* 0x000fe20007ffe1ff */
[----:B------:R-:W-:Y:S01]  /*08e0*/  IMAD R4, R17, R4, R10 ;  /* 0x0000000411047224 */ /* 0x000fe200078e020a */
[----:B------:R-:W-:Y:S02]  /*08f0*/  IABS R10, R22 ;  /* 0x00000016000a7213 */ /* 0x000fe40000000000 */
[----:B------:R-:W-:Y:S01]  /*0900*/  IADD3 R8, -R5, RZ, RZ ;  /* 0x000000ff05087210 */ /* 0x000fe20007ffe1ff */
[----:B------:R-:W-:Y:S01]  /*0910*/  IMAD R5, R17, R3, R12 ;  /* 0x0000000311057224 */ /* 0x000fe200078e020c */
[----:B------:R-:W-:Y:S01]  /*0920*/  @!P3 IADD3 R7, -R7, RZ, RZ ;  /* 0x000000ff0707b210 */ /* 0x000fe20007ffe1ff */
[----:B------:R-:W-:Y:S01]  /*0930*/  IMAD.HI.U32 R3, R2, R10, RZ ;  /* 0x0000000a02037227 */ /* 0x000fe200078e00ff */
[----:B------:R-:W-:-:S02]  /*0940*/  ISETP.GT.U32.AND P3, PT, R17, R4, PT ;  /* 0x000000041100720c */ /* 0x000fc40003f64070 */
[C---:B------:R-:W-:Y:S01]  /*0950*/  LOP3.LUT R23, R6.reuse, 0x50, R11, 0xfe, !PT ;  /* 0x0000005006177812 */ /* 0x040fe200078efe0b */
[C---:B------:R-:W-:Y:S01]  /*0960*/  IMAD R8, R17.reuse, R8, R13 ;  /* 0x0000000811087224 */ /* 0x040fe200078e020d */
[----:B------:R-:W-:Y:S02]  /*0970*/  ISETP.GT.U32.AND P4, PT, R17, R0, PT ;  /* 0x000000001100720c */ /* 0x000fe40003f84070 */
[----:B------:R-:W-:Y:S02]  /*0980*/  IABS R13, R23 ;  /* 0x00000017000d7213 */ /* 0x000fe40000000000 */
[----:B------:R-:W-:Y:S02]  /*0990*/  LOP3.LUT R24, R6, 0x60, R11, 0xfe, !PT ;  /* 0x0000006006187812 */ /* 0x000fe400078efe0b */
[----:B------:R-:W-:Y:S01]  /*09a0*/  IADD3 R12, -R3, RZ, RZ ;  /* 0x000000ff030c7210 */ /* 0x000fe20007ffe1ff */
[----:B------:R-:W-:Y:S01]  /*09b0*/  IMAD.HI.U32 R3, R2, R13, RZ ;  /* 0x0000000d02037227 */ /* 0x000fe200078e00ff */
[----:B------:R-:W-:-:S02]  /*09c0*/  IABS R14, R24 ;  /* 0x00000018000e7213 */ /* 0x000fc40000000000 */
[-C--:B------:R-:W-:Y:S01]  /*09d0*/  @!P3 IADD3 R4, R4, -R17.reuse, RZ ;  /* 0x800000110404b210 */ /* 0x080fe20007ffe0ff */
[----:B------:R-:W-:Y:S01]  /*09e0*/  IMAD R10, R17, R12, R10 ;  /* 0x0000000c110a7224 */ /* 0x000fe200078e020a */
[----:B------:R-:W-:Y:S01]  /*09f0*/  IADD3 R12, -R3, RZ, RZ ;  /* 0x000000ff030c7210 */ /* 0x000fe20007ffe1ff */
[----:B------:R-:W-:Y:S01]  /*0a00*/  IMAD.HI.U32 R3, R2, R14, RZ ;  /* 0x0000000e02037227 */ /* 0x000fe200078e00ff */
[----:B------:R-:W-:Y:S02]  /*0a10*/  @!P4 IADD3 R0, R0, -R17, RZ ;  /* 0x800000110000c210 */ /* 0x000fe40007ffe0ff */
[----:B------:R-:W-:Y:S02]  /*0a20*/  ISETP.GT.U32.AND P4, PT, R17, R4, PT ;  /* 0x000000041100720c */ /* 0x000fe40003f84070 */
[----:B------:R-:W-:Y:S02]  /*0a30*/  IADD3 R3, -R3, RZ, RZ ;  /* 0x000000ff03037210 */ /* 0x000fe40007ffe1ff */
[----:B------:R-:W-:Y:S01]  /*0a40*/  SEL R16, R9, R7, !P0 ;  /* 0x0000000709107207 */ /* 0x000fe20004000000 */
[C---:B------:R-:W-:Y:S01]  /*0a50*/  IMAD R7, R17.reuse, R12, R13 ;  /* 0x0000000c11077224 */ /* 0x040fe200078e020d */
[C---:B------:R-:W-:Y:S01]  /*0a60*/  ISETP.GT.U32.AND P1, PT, R17.reuse, R10, PT ;  /* 0x0000000a1100720c */ /* 0x040fe20003f24070 */
[C---:B------:R-:W-:Y:S01]  /*0a70*/  IMAD R9, R17.reuse, R3, R14 ;  /* 0x0000000311097224 */ /* 0x040fe200078e020e */
[----:B------:R-:W-:-:S02]  /*0a80*/  ISETP.GT.U32.AND P5, PT, R17, R8, PT ;  /* 0x000000081100720c */ /* 0x000fc40003fa4070 */
[C---:B------:R-:W-:Y:S02]  /*0a90*/  LOP3.LUT R12, R6.reuse, 0x70, R11, 0xfe, !PT ;  /* 0x00000070060c7812 */ /* 0x040fe400078efe0b */
[----:B------:R-:W-:Y:S02]  /*0aa0*/  LOP3.LUT R231, R6, R231, RZ, 0xfc, !PT ;  /* 0x000000e706e77212 */ /* 0x000fe400078efcff */
[----:B------:R-:W-:Y:S02]  /*0ab0*/  @!P4 IADD3 R4, R4, -R17, RZ ;  /* 0x800000110404c210 */ /* 0x000fe40007ffe0ff */
[C---:B------:R-:W-:Y:S02]  /*0ac0*/  ISETP.GT.U32.AND P4, PT, R17.reuse, R9, PT ;  /* 0x000000091100720c */ /* 0x040fe40003f84070 */
[----:B------:R-:W-:Y:S02]  /*0ad0*/  ISETP.GT.U32.AND P2, PT, R17, R5, PT ;  /* 0x000000051100720c */ /* 0x000fe40003f44070 */
[----:B------:R-:W-:-:S02]  /*0ae0*/  @!P1 IADD3 R10, R10, -R17, RZ ;  /* 0x800000110a0a9210 */ /* 0x000fc40007ffe0ff */
[C---:B------:R-:W-:Y:S02]  /*0af0*/  ISETP.GT.U32.AND P1, PT, R17.reuse, R7, PT ;  /* 0x000000071100720c */ /* 0x040fe40003f24070 */
[----:B------:R-:W-:Y:S02]  /*0b00*/  IABS R6, R12 ;  /* 0x0000000c00067213 */ /* 0x000fe40000000000 */
[----:B------:R-:W-:Y:S02]  /*0b10*/  ISETP.GT.U32.AND P3, PT, R17, R0, PT ;  /* 0x000000001100720c */ /* 0x000fe40003f64070 */
[-C--:B------:R-:W-:Y:S01]  /*0b20*/  @!P5 IADD3 R8, R8, -R17.reuse, RZ ;  /* 0x800000110808d210 */ /* 0x080fe20007ffe0ff */
[----:B------:R-:W-:Y:S01]  /*0b30*/  IMAD.HI.U32 R2, R2, R6, RZ ;  /* 0x0000000602027227 */ /* 0x000fe200078e00ff */
[----:B------:R-:W-:Y:S02]  /*0b40*/  @!P4 IADD3 R9, R9, -R17, RZ ;  /* 0x800000110909c210 */ /* 0x000fe40007ffe0ff */
[----:B------:R-:W-:-:S02]  /*0b50*/  ISETP.GT.U32.AND P6, PT, R17, R8, PT ;  /* 0x000000081100720c */ /* 0x000fc40003fc4070 */
[----:B------:R-:W-:Y:S02]  /*0b60*/  ISETP.GT.U32.AND P4, PT, R17, R9, PT ;  /* 0x000000091100720c */ /* 0x000fe40003f84070 */
[-C--:B------:R-:W-:Y:S02]  /*0b70*/  @!P1 IADD3 R7, R7, -R17.reuse, RZ ;  /* 0x8000001107079210 */ /* 0x080fe40007ffe0ff */
[----:B------:R-:W-:Y:S02]  /*0b80*/  IADD3 R2, -R2, RZ, RZ ;  /* 0x000000ff02027210 */ /* 0x000fe40007ffe1ff */
[----:B------:R-:W-:Y:S02]  /*0b90*/  ISETP.GE.AND P0, PT, R18, RZ, PT ;  /* 0x000000ff1200720c */ /* 0x000fe40003f06270 */
[----:B------:R-:W-:Y:S01]  /*0ba0*/  @!P2 IADD3 R5, R5, -R17, RZ ;  /* 0x800000110505a210 */ /* 0x000fe20007ffe0ff */
[C---:B------:R-:W-:Y:S01]  /*0bb0*/  IMAD R6, R17.reuse, R2, R6 ;  /* 0x0000000211067224 */ /* 0x040fe200078e0206 */
[----:B------:R-:W-:-:S02]  /*0bc0*/  ISETP.GT.U32.AND P2, PT, R17, R10, PT ;  /* 0x0000000a1100720c */ /* 0x000fc40003f44070 */
[----:B------:R-:W-:Y:S02]  /*0bd0*/  ISETP.GT.U32.AND P1, PT, R17, R7, PT ;  /* 0x000000071100720c */ /* 0x000fe40003f24070 */
[-C--:B------:R-:W-:Y:S02]  /*0be0*/  @!P3 IADD3 R0, R0, -R17.reuse, RZ ;  /* 0x800000110000b210 */ /* 0x080fe40007ffe0ff */
[----:B------:R-:W-:Y:S02]  /*0bf0*/  @!P4 IADD3 R9, R9, -R17, RZ ;  /* 0x800000110909c210 */ /* 0x000fe40007ffe0ff */
[----:B------:R-:W-:Y:S02]  /*0c00*/  MOV R3, R0 ;  /* 0x0000000000037202 */ /* 0x000fe40000000f00 */
[----:B------:R-:W-:Y:S02]  /*0c10*/  ISETP.GT.U32.AND P4, PT, R17, R6, PT ;  /* 0x000000061100720c */ /* 0x000fe40003f84070 */
[----:B------:R-:W-:-:S02]  /*0c20*/  SHF.L.U32 R25, R16, 0x7, RZ ;  /* 0x0000000710197819 */ /* 0x000fc400000006ff */
[----:B------:R-:W-:Y:S02]  /*0c30*/  SHF.R.S32.HI R0, RZ, 0x18, R16 ;  /* 0x00000018ff007819 */ /* 0x000fe40000011410 */
[----:B------:R-:W-:Y:S01]  /*0c40*/  ISETP.GT.U32.AND P5, PT, R17, R5, PT ;  /* 0x000000051100720c */ /* 0x000fe20003fa4070 */
[----:B------:R1:W-:Y:S01]  /*0c50*/  STL [R1+0x54], R25 ;  /* 0x0000541901007387 */ /* 0x0003e20000100800 */
[----:B------:R-:W-:Y:S02]  /*0c60*/  ISETP.GE.AND P3, PT, R19, RZ, PT ;  /* 0x000000ff1300720c */ /* 0x000fe40003f66270 */
[----:B------:R-:W-:Y:S02]  /*0c70*/  @!P6 IADD3 R8, R8, -R17, RZ ;  /* 0x800000110808e210 */ /* 0x000fe40007ffe0ff */
[----:B------:R-:W-:Y:S02]  /*0c80*/  ISETP.GE.AND P6, PT, R21, RZ, PT ;  /* 0x000000ff1500720c */ /* 0x000fe40003fc6270 */
[----:B------:R-:W-:-:S02]  /*0c90*/  @!P0 IADD3 R3, -R3, RZ, RZ ;  /* 0x000000ff03038210 */ /* 0x000fc40007ffe1ff */
[----:B------:R-:W-:Y:S02]  /*0ca0*/  ISETP.GE.AND P0, PT, R23, RZ, PT ;  /* 0x000000ff1700720c */ /* 0x000fe40003f06270 */
[----:B------:R-:W-:Y:S02]  /*0cb0*/  SGXT R0, R0, 0x1 ;  /* 0x000000010000781a */ /* 0x000fe40000000200 */
[C---:B------:R-:W-:Y:S02]  /*0cc0*/  LOP3.LUT R19, R25.reuse, R11, RZ, 0xfc, !PT ;  /* 0x0000000b19137212 */ /* 0x040fe400078efcff */
[C-C-:B------:R-:W-:Y:S02]  /*0cd0*/  LOP3.LUT R21, R25.reuse, 0x10, R11.reuse, 0xfe, !PT ;  /* 0x0000001019157812 */ /* 0x140fe400078efe0b */
[----:B------:R-:W-:Y:S02]  /*0ce0*/  LOP3.LUT R23, R25, 0x30, R11, 0xfe, !PT ;  /* 0x0000003019177812 */ /* 0x000fe400078efe0b */
[----:B------:R-:W-:-:S02]  /*0cf0*/  @!P2 IADD3 R10, R10, -R17, RZ ;  /* 0x800000110a0aa210 */ /* 0x000fc40007ffe0ff */
[----:B------:R-:W-:Y:S02]  /*0d00*/  @!P1 IADD3 R7, R7, -R17, RZ ;  /* 0x8000001107079210 */ /* 0x000fe40007ffe0ff */
[----:B------:R-:W-:Y:S02]  /*0d10*/  ISETP.GE.AND P2, PT, R22, RZ, PT ;  /* 0x000000ff1600720c */ /* 0x000fe40003f46270 */
[----:B------:R-:W-:Y:S02]  /*0d20*/  ISETP.GE.AND P1, PT, R12, RZ, PT ;  /* 0x000000ff0c00720c */ /* 0x000fe40003f26270 */
[----:B------:R-:W-:Y:S02]  /*0d30*/  LOP3.LUT R22, R25, 0x20, R11, 0xfe, !PT ;  /* 0x0000002019167812 */ /* 0x000fe400078efe0b */
[C---:B------:R-:W-:Y:S02]  /*0d40*/  LEA.HI R2, R0.reuse, R19, RZ, 0x9 ;  /* 0x0000001300027211 */ /* 0x040fe400078f48ff */
[----:B------:R-:W-:-:S02]  /*0d50*/  LEA.HI R12, R0, R21, RZ, 0x9 ;  /* 0x00000015000c7211 */ /* 0x000fc400078f48ff */
[C---:B------:R-:W-:Y:S02]  /*0d60*/  LEA.HI R14, R0.reuse, R23, RZ, 0x9 ;  /* 0x00000017000e7211 */ /* 0x040fe400078f48ff */
[----:B------:R-:W-:Y:S02]  /*0d70*/  LEA.HI R13, R0, R22, RZ, 0x9 ;  /* 0x00000016000d7211 */ /* 0x000fe400078f48ff */
[----:B------:R-:W-:Y:S02]  /*0d80*/  LOP3.LUT R2, R2, 0xfffffe00, RZ, 0xc0, !PT ;  /* 0xfffffe0002027812 */ /* 0x000fe400078ec0ff */
[----:B------:R-:W-:Y:S02]  /*0d90*/  LOP3.LUT R12, R12, 0xfffffe00, RZ, 0xc0, !PT ;  /* 0xfffffe000c0c7812 */ /* 0x000fe400078ec0ff */
[----:B------:R-:W-:Y:S02]  /*0da0*/  @!P4 IADD3 R6, R6, -R17, RZ ;  /* 0x800000110606c210 */ /* 0x000fe40007ffe0ff */
[----:B------:R-:W-:-:S02]  /*0db0*/  LOP3.LUT R14, R14, 0xfffffe00, RZ, 0xc0, !PT ;  /* 0xfffffe000e0e7812 */ /* 0x000fc400078ec0ff */
[----:B------:R-:W-:Y:S02]  /*0dc0*/  @!P5 IADD3 R5, R5, -R17, RZ ;  /* 0x800000110505d210 */ /* 0x000fe40007ffe0ff */
[----:B------:R-:W-:Y:S02]  /*0dd0*/  ISETP.GE.AND P5, PT, R20, RZ, PT ;  /* 0x000000ff1400720c */ /* 0x000fe40003fa6270 */
[----:B------:R-:W-:Y:S02]  /*0de0*/  @!P3 IADD3 R4, -R4, RZ, RZ ;  /* 0x000000ff0404b210 */ /* 0x000fe40007ffe1ff */
[----:B------:R-:W-:Y:S02]  /*0df0*/  ISETP.GE.AND P3, PT, R24, RZ, PT ;  /* 0x000000ff1800720c */ /* 0x000fe40003f66270 */
[----:B------:R-:W-:Y:S02]  /*0e00*/  LOP3.LUT R13, R13, 0xfffffe00, RZ, 0xc0, !PT ;  /* 0xfffffe000d0d7812 */ /* 0x000fe400078ec0ff */
[----:B------:R-:W-:-:S02]  /*0e10*/  IADD3 R18, R19, -R2, RZ ;  /* 0x8000000213127210 */ /* 0x000fc40007ffe0ff */
[----:B------:R-:W-:Y:S02]  /*0e20*/  IADD3 R20, R21, -R12, RZ ;  /* 0x8000000c15147210 */ /* 0x000fe40007ffe0ff */
[----:B------:R-:W-:Y:S02]  /*0e30*/  ISETP.GT.U32.AND P4, PT, R17, R6, PT ;  /* 0x000000061100720c */ /* 0x000fe40003f84070 */
[----:B------:R-:W-:Y:S02]  /*0e40*/  IADD3 R24, R23, -R14, RZ ;  /* 0x8000000e17187210 */ /* 0x000fe40007ffe0ff */
[C-C-:B------:R-:W-:Y:S02]  /*0e50*/  LOP3.LUT R19, R25.reuse, 0x40, R11.reuse, 0xfe, !PT ;  /* 0x0000004019137812 */ /* 0x140fe400078efe0b */
[C-C-:B------:R-:W-:Y:S02]  /*0e60*/  LOP3.LUT R21, R25.reuse, 0x50, R11.reuse, 0xfe, !PT ;  /* 0x0000005019157812 */ /* 0x140fe400078efe0b */
[----:B------:R-:W-:-:S02]  /*0e70*/  LOP3.LUT R30, R25, 0x60, R11, 0xfe, !PT ;  /* 0x00000060191e7812 */ /* 0x000fc400078efe0b */
[----:B------:R-:W-:Y:S02]  /*0e80*/  LOP3.LUT R23, R25, 0x70, R11, 0xfe, !PT ;  /* 0x0000007019177812 */ /* 0x000fe400078efe0b */
[----:B------:R-:W-:Y:S02]  /*0e90*/  IADD3 R22, R22, -R13, RZ ;  /* 0x8000000d16167210 */ /* 0x000fe40007ffe0ff */
[C---:B------:R-:W-:Y:S02]  /*0ea0*/  LEA.HI R2, R0.reuse, R19, RZ, 0x9 ;  /* 0x0000001300027211 */ /* 0x040fe400078f48ff */
[C---:B------:R-:W-:Y:S02]  /*0eb0*/  LEA.HI R12, R0.reuse, R21, RZ, 0x9 ;  /* 0x00000015000c7211 */ /* 0x040fe400078f48ff */
[C---:B------:R-:W-:Y:S02]  /*0ec0*/  LEA.HI R13, R0.reuse, R30, RZ, 0x9 ;  /* 0x0000001e000d7211 */ /* 0x040fe400078f48ff */
[----:B------:R-:W-:-:S02]  /*0ed0*/  LEA.HI R0, R0, R23, RZ, 0x9 ;  /* 0x0000001700007211 */ /* 0x000fc400078f48ff */
[----:B------:R-:W-:Y:S02]  /*0ee0*/  LOP3.LUT R2, R2, 0xfffffe00, RZ, 0xc0, !PT ;  /* 0xfffffe0002027812 */ /* 0x000fe400078ec0ff */
[----:B------:R-:W-:Y:S02]  /*0ef0*/  LOP3.LUT R0, R0, 0xfffffe00, RZ, 0xc0, !PT ;  /* 0xfffffe0000007812 */ /* 0x000fe400078ec0ff */
[----:B------:R-:W-:Y:S02]  /*0f00*/  IADD3 R26, R19, -R2, RZ ;  /* 0x80000002131a7210 */ /* 0x000fe40007ffe0ff */
[----:B------:R-:W-:Y:S02]  /*0f10*/  @!P4 IADD3 R6, R6, -R17, RZ ;  /* 0x800000110606c210 */ /* 0x000fe40007ffe0ff */
[----:B------:R-:W-:Y:S02]  /*0f20*/  IADD3 R32, R23, -R0, RZ ;  /* 0x8000000017207210 */ /* 0x000fe40007ffe0ff */
[----:B------:R-:W-:-:S02]  /*0f30*/  ISETP.NE.AND P4, PT, RZ, c[0x0][0x178], PT ;  /* 0x00005e00ff007a0c */ /* 0x000fc40003f85270 */
[----:B------:R-:W-:Y:S02]  /*0f40*/  LOP3.LUT R2, RZ, c[0x0][0x178], RZ, 0x33, !PT ;  /* 0x00005e00ff027a12 */ /* 0x000fe400078e33ff */
[----:B------:R-:W-:Y:S02]  /*0f50*/  SHF.L.U32 R0, R15, 0x2, RZ ;  /* 0x000000020f007819 */ /* 0x000fe400000006ff */
[C---:B------:R-:W-:Y:S02]  /*0f60*/  SEL R36, R2.reuse, R3, !P4 ;  /* 0x0000000302247207 */ /* 0x040fe40006000000 */
[----:B------:R-:W-:Y:S02]  /*0f70*/  SEL R38, R2, R4, !P4 ;  /* 0x0000000402267207 */ /* 0x000fe40006000000 */
[----:B------:R-:W-:Y:S02]  /*0f80*/  @!P6 IADD3 R8, -R8, RZ, RZ ;  /* 0x000000ff0808e210 */ /* 0x000fe40007ffe1ff */
[----:B------:R-:W-:-:S02]  /*0f90*/  @!P1 IADD3 R6, -R6, RZ, RZ ;  /* 0x000000ff06069210 */ /* 0x000fc40007ffe1ff */
[----:B------:R-:W-:Y:S02]  /*0fa0*/  LOP3.LUT R3, R0, 0x1c, RZ, 0xc0, !PT ;  /* 0x0000001c00037812 */ /* 0x000fe400078ec0ff */
[----:B------:R-:W-:Y:S02]  /*0fb0*/  LOP3.LUT R4, R11, 0x20, RZ, 0xfc, !PT ;  /* 0x000000200b047812 */ /* 0x000fe400078efcff */
[----:B------:R-:W-:Y:S01]  /*0fc0*/  SEL R42, R2, R8, !P4 ;  /* 0x00000008022a7207 */ /* 0x000fe20006000000 */
[--C-:B------:R-:W-:Y:S01]  /*0fd0*/  IMAD R18, R18, 0x750, R3.reuse ;  /* 0x0000075012127824 */ /* 0x100fe200078e0203 */
[----:B------:R-:W-:Y:S01]  /*0fe0*/  SEL R16, R2, R6, !P4 ;  /* 0x0000000602107207 */ /* 0x000fe20006000000 */
[--C-:B------:R-:W-:Y:S01]  /*0ff0*/  IMAD R23, R20, 0x750, R3.reuse ;  /* 0x0000075014177824 */ /* 0x100fe200078e0203 */
[----:B------:R-:W-:Y:S01]  /*1000*/  LEA R4, R4, R3, 0x5 ;  /* 0x0000000304047211 */ /* 0x000fe200078e28ff */
[--C-:B-1----:R-:W-:Y:S01]  /*1010*/  IMAD R25, R22, 0x750, R3.reuse ;  /* 0x0000075016197824 */ /* 0x102fe200078e0203 */
[----:B------:R-:W-:Y:S01]  /*1020*/  LOP3.LUT R12, R12, 0xfffffe00, RZ, 0xc0, !PT ;  /* 0xfffffe000c0c7812 */ /* 0x000fe200078ec0ff */
[--C-:B------:R-:W-:Y:S01]  /*1030*/  IMAD R27, R24, 0x750, R3.reuse ;  /* 0x00000750181b7824 */ /* 0x100fe200078e0203 */
[----:B------:R-:W-:Y:S01]  /*1040*/  @!P5 IADD3 R5, -R5, RZ, RZ ;  /* 0x000000ff0505d210 */ /* 0x000fe20007ffe1ff */
[--C-:B------:R-:W-:Y:S01]  /*1050*/  IMAD R29, R26, 0x750, R3.reuse ;  /* 0x000007501a1d7824 */ /* 0x100fe200078e0203 */
[----:B------:R-:W-:Y:S01]  /*1060*/  @!P2 IADD3 R10, -R10, RZ, RZ ;  /* 0x000000ff0a0aa210 */ /* 0x000fe20007ffe1ff */
[----:B------:R-:W-:Y:S01]  /*1070*/  IMAD R34, R32, 0x750, R3 ;  /* 0x0000075020227824 */ /* 0x000fe200078e0203 */
[----:B------:R-:W-:-:S02]  /*1080*/  LOP3.LUT R6, R11, 0x30, RZ, 0xfc, !PT ;  /* 0x000000300b067812 */ /* 0x000fc400078efcff */
[----:B------:R-:W-:Y:S02]  /*1090*/  LOP3.LUT R8, R11, 0x40, RZ, 0xfc, !PT ;  /* 0x000000400b087812 */ /* 0x000fe400078efcff */
[----:B------:R-:W-:Y:S02]  /*10a0*/  MOV R19, 0x4 ;  /* 0x0000000400137802 */ /* 0x000fe40000000f00 */
[----:B------:R-:W-:Y:S01]  /*10b0*/  SHF.L.U32 R238, R4, 0x2, RZ ;  /* 0x0000000204ee7819 */ /* 0x000fe200000006ff */
[----:B------:R-:W-:Y:S01]  /*10c0*/  IMAD R4, R36, 0x750, R3 ;  /* 0x0000075024047824 */ /* 0x000fe200078e0203 */
[----:B------:R-:W-:Y:S01]  /*10d0*/  IADD3 R28, R21, -R12, RZ ;  /* 0x8000000c151c7210 */ /* 0x000fe20007ffe0ff */
[----:B------:R-:W-:Y:S01]  /*10e0*/  IMAD.WIDE R20, R18, R19, c[0x0][0x168] ;  /* 0x00005a0012147625 */ /* 0x000fe200078e0213 */
[C---:B------:R-:W-:Y:S01]  /*10f0*/  SEL R40, R2.reuse, R5, !P4 ;  /* 0x0000000502287207 */ /* 0x040fe20006000000 */
[----:B------:R-:W-:Y:S01]  /*1100*/  CS2R R36, SRZ ;  /* 0x0000000000247805 */ /* 0x000fe2000001ff00 */
[----:B------:R-:W-:Y:S01]  /*1110*/  SEL R44, R2, R10, !P4 ;  /* 0x0000000a022c7207 */ /* 0x000fe20006000000 */
[----:B------:R-:W-:Y:S01]  /*1120*/  IMAD.WIDE R4, R4, R19, c[0x0][0x160] ;  /* 0x0000580004047625 */ /* 0x000fe200078e0213 */
[----:B------:R-:W-:-:S02]  /*1130*/  LEA R6, R6, R3, 0x5 ;  /* 0x0000000306067211 */ /* 0x000fc400078e28ff */
[----:B------:R-:W-:Y:S01]  /*1140*/  LEA R8, R8, R3, 0x5 ;  /* 0x0000000308087211 */ /* 0x000fe200078e28ff */
[--C-:B------:R-:W-:Y:S01]  /*1150*/  IMAD R18, R16, 0x750, R3.reuse ;  /* 0x0000075010127824 */ /* 0x100fe200078e0203 */
[C---:B------:R-:W-:Y:S01]  /*1160*/  LOP3.LUT R10, R11.reuse, 0x50, RZ, 0xfc, !PT ;  /* 0x000000500b0a7812 */ /* 0x040fe200078efcff */
[----:B------:R-:W-:Y:S01]  /*1170*/  IMAD R31, R28, 0x750, R3 ;  /* 0x000007501c1f7824 */ /* 0x000fe200078e0203 */
[----:B------:R-:W-:Y:S01]  /*1180*/  LOP3.LUT R12, R11, 0x60, RZ, 0xfc, !PT ;  /* 0x000000600b0c7812 */ /* 0x000fe200078efcff */
[-C--:B------:R-:W-:Y:S01]  /*1190*/  IMAD.WIDE R22, R23, R19.reuse, c[0x0][0x168] ;  /* 0x00005a0017167625 */ /* 0x080fe200078e0213 */
[----:B------:R-:W-:Y:S02]  /*11a0*/  @!P0 IADD3 R7, -R7, RZ, RZ ;  /* 0x000000ff07078210 */ /* 0x000fe40007ffe1ff */
[----:B------:R-:W-:Y:S01]  /*11b0*/  @!P3 IADD3 R9, -R9, RZ, RZ ;  /* 0x000000ff0909b210 */ /* 0x000fe20007ffe1ff */
[----:B------:R-:W-:Y:S01]  /*11c0*/  IMAD.WIDE R24, R25, R19, c[0x0][0x168] ;  /* 0x00005a0019187625 */ /* 0x000fe200078e0213 */
[----:B------:R-:W-:-:S02]  /*11d0*/  SHF.L.U32 R237, R6, 0x2, RZ ;  /* 0x0000000206ed7819 */ /* 0x000fc400000006ff */
[----:B------:R-:W-:Y:S01]  /*11e0*/  SHF.L.U32 R236, R8, 0x2, RZ ;  /* 0x0000000208ec7819 */ /* 0x000fe200000006ff */
[--C-:B------:R-:W-:Y:S01]  /*11f0*/  IMAD R6, R38, 0x750, R3.reuse ;  /* 0x0000075026067824 */ /* 0x100fe200078e0203 */
[-C--:B------:R-:W-:Y:S01]  /*1200*/  LEA R10, R10, R3.reuse, 0x5 ;  /* 0x000000030a0a7211 */ /* 0x080fe200078e28ff */
[----:B------:R-:W-:Y:S01]  /*1210*/  IMAD R8, R40, 0x750, R3 ;  /* 0x0000075028087824 */ /* 0x000fe200078e0203 */
[----:B------:R-:W-:Y:S01]  /*1220*/  LEA R12, R12, R3, 0x5 ;  /* 0x000000030c0c7211 */ /* 0x000fe200078e28ff */
[----:B------:R-:W-:Y:S01]  /*1230*/  IMAD.WIDE R26, R27, R19, c[0x0][0x168] ;  /* 0x00005a001b1a7625 */ /* 0x000fe200078e0213 */
[----:B------:R-:W-:Y:S01]  /*1240*/  LOP3.LUT R14, R11, 0x70, RZ, 0xfc, !PT ;  /* 0x000000700b0e7812 */ /* 0x000fe200078efcff */
[----:B------:R-:W-:Y:S01]  /*1250*/  CS2R R40, SRZ ;  /* 0x0000000000287805 */ /* 0x000fe2000001ff00 */
[----:B------:R-:W-:Y:S01]  /*1260*/  SEL R46, R2, R7, !P4 ;  /* 0x00000007022e7207 */ /* 0x000fe20006000000 */
[----:B------:R-:W-:Y:S01]  /*1270*/  IMAD.WIDE R6, R6, R19, c[0x0][0x160] ;  /* 0x0000580006067625 */ /* 0x000fe200078e0213 */
[----:B------:R-:W-:Y:S01]  /*1280*/  SEL R48, R2, R9, !P4 ;  /* 0x0000000902307207 */ /* 0x000fe20006000000 */
[----:B------:R-:W-:Y:S01]  /*1290*/  CS2R R38, SRZ ;  /* 0x0000000000267805 */ /* 0x000fe2000001ff00 */
[----:B------:R-:W-:Y:S01]  /*12a0*/  LOP3.LUT R13, R13, 0xfffffe00, RZ, 0xc0, !PT ;  /* 0xfffffe000d0d7812 */ /* 0x000fe200078ec0ff */
[----:B------:R-:W-:Y:S01]  /*12b0*/  IMAD.WIDE R8, R8, R19, c[0x0][0x160] ;  /* 0x0000580008087625 */ /* 0x000fe200078e0213 */
[----:B------:R-:W-:-:S02]  /*12c0*/  SHF.L.U32 R235, R10, 0x2, RZ ;  /* 0x000000020aeb7819 */ /* 0x000fc400000006ff */
[----:B------:R-:W-:Y:S01]  /*12d0*/  SHF.L.U32 R234, R12, 0x2, RZ ;  /* 0x000000020cea7819 */ /* 0x000fe200000006ff */
[--C-:B------:R-:W-:Y:S01]  /*12e0*/  IMAD R10, R42, 0x750, R3.reuse ;  /* 0x000007502a0a7824 */ /* 0x100fe200078e0203 */
[----:B------:R-:W-:Y:S01]  /*12f0*/  IADD3 R242, P1, R4, 0x100, RZ ;  /* 0x0000010004f27810 */ /* 0x000fe20007f3e0ff */
[--C-:B------:R-:W-:Y:S01]  /*1300*/  IMAD R12, R44, 0x750, R3.reuse ;  /* 0x000007502c0c7824 */ /* 0x100fe200078e0203 */
[----:B------:R-:W-:Y:S01]  /*1310*/  LEA R14, R14, R3, 0x5 ;  /* 0x000000030e0e7211 */ /* 0x000fe200078e28ff */
[--C-:B------:R-:W-:Y:S01]  /*1320*/  IMAD R17, R48, 0x750, R3.reuse ;  /* 0x0000075030117824 */ /* 0x100fe200078e0203 */
[----:B------:R-:W-:Y:S01]  /*1330*/  IADD3 R30, R30, -R13, RZ ;  /* 0x8000000d1e1e7210 */ /* 0x000fe20007ffe0ff */
[----:B------:R-:W-:Y:S01]  /*1340*/  IMAD.WIDE R12, R12, R19, c[0x0][0x160] ;  /* 0x000058000c0c7625 */ /* 0x000fe200078e0213 */
[C---:B------:R-:W-:Y:S01]  /*1350*/  LOP3.LUT R2, R11.reuse, 0x10, RZ, 0xfc, !PT ;  /* 0x000000100b027812 */ /* 0x040fe200078efcff */
[----:B------:R-:W-:Y:S01]  /*1360*/  CS2R R44, SRZ ;  /* 0x00000000002c7805 */ /* 0x000fe2000001ff00 */
[----:B------:R-:W-:Y:S01]  /*1370*/  LEA R240, R11, R3, 0x5 ;  /* 0x000000030bf07211 */ /* 0x000fe200078e28ff */
[----:B------:R-:W-:Y:S01]  /*1380*/  IMAD.WIDE R10, R10, R19, c[0x0][0x160] ;  /* 0x000058000a0a7625 */ /* 0x000fe200078e0213 */
[----:B------:R-:W-:Y:S01]  /*1390*/  IADD3.X R241, RZ, R5, RZ, P1, !PT ;  /* 0x00000005fff17210 */ /* 0x000fe20000ffe4ff */
[----:B------:R-:W-:Y:S01]  /*13a0*/  CS2R R48, SRZ ;  /* 0x0000000000307805 */ /* 0x000fe2000001ff00 */
[----:B------:R-:W-:Y:S01]  /*13b0*/  SHF.L.U32 R233, R14, 0x2, RZ ;  /* 0x000000020ee97819 */ /* 0x000fe200000006ff */
[--C-:B------:R-:W-:Y:S01]  /*13c0*/  IMAD R14, R46, 0x750, R3.reuse ;  /* 0x000007502e0e7824 */ /* 0x100fe200078e0203 */
[----:B------:R-:W-:Y:S01]  /*13d0*/  IADD3 R244, P0, R6, 0x100, RZ ;  /* 0x0000010006f47810 */ /* 0x000fe20007f1e0ff */
[----:B------:R-:W-:Y:S01]  /*13e0*/  IMAD R33, R30, 0x750, R3 ;  /* 0x000007501e217824 */ /* 0x000fe200078e0203 */
[----:B------:R-:W-:Y:S01]  /*13f0*/  IADD3 R246, P1, R8, 0x100, RZ ;  /* 0x0000010008f67810 */ /* 0x000fe20007f3e0ff */
[----:B------:R-:W-:Y:S01]  /*1400*/  IMAD.WIDE R14, R14, R19, c[0x0][0x160] ;  /* 0x000058000e0e7625 */ /* 0x000fe200078e0213 */
[----:B------:R-:W-:Y:S01]  /*1410*/  IADD3.X R243, RZ, R7, RZ, P0, !PT ;  /* 0x00000007fff37210 */ /* 0x000fe200007fe4ff */
[----:B------:R-:W-:Y:S01]  /*1420*/  CS2R R46, SRZ ;  /* 0x00000000002e7805 */ /* 0x000fe2000001ff00 */
[----:B------:R-:W-:Y:S01]  /*1430*/  IADD3.X R245, RZ, R9, RZ, P1, !PT ;  /* 0x00000009fff57210 */ /* 0x000fe20000ffe4ff */
[-C--:B------:R-:W-:Y:S01]  /*1440*/  IMAD.WIDE R16, R17, R19.reuse, c[0x0][0x160] ;  /* 0x0000580011107625 */ /* 0x080fe200078e0213 */
[----:B------:R-:W-:Y:S01]  /*1450*/  IADD3 R248, P0, R10, 0x100, RZ ;  /* 0x000001000af87810 */ /* 0x000fe20007f1e0ff */
[----:B------:R-:W-:Y:S01]  /*1460*/  CS2R R42, SRZ ;  /* 0x00000000002a7805 */ /* 0x000fe2000001ff00 */
[----:B------:R-:W-:Y:S01]  /*1470*/  IADD3 R250, P1, R12, 0x100, RZ ;  /* 0x000001000cfa7810 */ /* 0x000fe20007f3e0ff */
[----:B------:R-:W-:Y:S01]  /*1480*/  IMAD.WIDE R28, R29, R19, c[0x0][0x168] ;  /* 0x00005a001d1c7625 */ /* 0x000fe200078e0213 */
[----:B------:R-:W-:-:S02]  /*1490*/  IADD3.X R247, RZ, R11, RZ, P0, !PT ;  /* 0x0000000bfff77210 */ /* 0x000fc400007fe4ff */
[----:B------:R-:W-:Y:S01]  /*14a0*/  IADD3.X R249, RZ, R13, RZ, P1, !PT ;  /* 0x0000000dfff97210 */ /* 0x000fe20000ffe4ff */
[----:B------:R-:W-:Y:S01]  /*14b0*/  IMAD.WIDE R30, R31, R19, c[0x0][0x168] ;  /* 0x00005a001f1e7625 */ /* 0x000fe200078e0213 */
[----:B------:R-:W-:Y:S02]  /*14c0*/  LEA R2, R2, R3, 0x5 ;  /* 0x0000000302027211 */ /* 0x000fe400078e28ff */
[----:B------:R-:W-:Y:S01]  /*14d0*/  IADD3 R252, P0, R14, 0x100, RZ ;  /* 0x000001000efc7810 */ /* 0x000fe20007f1e0ff */
[-C--:B------:R-:W-:Y:S01]  /*14e0*/  IMAD.WIDE R32, R33, R19.reuse, c[0x0][0x168] ;  /* 0x00005a0021207625 */ /* 0x080fe200078e0213 */
[----:B------:R-:W-:Y:S02]  /*14f0*/  IADD3 R0, P1, R16, 0x100, RZ ;  /* 0x0000010010007810 */ /* 0x000fe40007f3e0ff */
[----:B------:R-:W-:Y:S01]  /*1500*/  SHF.L.U32 R239, R2, 0x2, RZ ;  /* 0x0000000202ef7819 */ /* 0x000fe200000006ff */
[----:B------:R-:W-:Y:S01]  /*1510*/  IMAD.WIDE R34, R34, R19, c[0x0][0x168] ;  /* 0x00005a0022227625 */ /* 0x000fe200078e0213 */
[----:B------:R-:W-:Y:S01]  /*1520*/  IADD3.X R251, RZ, R15, RZ, P0, !PT ;  /* 0x0000000ffffb7210 */ /* 0x000fe200007fe4ff */
[----:B------:R1:W-:Y:S01]  /*1530*/  STL [R1+0x4], R0 ;  /* 0x0000040001007387 */ /* 0x0003e20000100800 */
[----:B------:R-:W-:Y:S01]  /*1540*/  SHF.L.U32 R240, R240, 0x2, RZ ;  /* 0x00000002f0f07819 */ /* 0x000fe200000006ff */
[----:B------:R-:W-:Y:S01]  /*1550*/  IMAD.WIDE R18, R18, R19, c[0x0][0x160] ;  /* 0x0000580012127625 */ /* 0x000fe200078e0213 */
[----:B------:R-:W-:-:S03]  /*1560*/  IADD3 R3, -R3, 0x710, RZ ;  /* 0x0000071003037810 */ /* 0x000fc60007ffe1ff */
[----:B------:R2:W-:Y:S01]  /*1570*/  LDGSTS.E.BYPASS.128 [R240], [R4.64] ;  /* 0x0000000004f07fae */ /* 0x0005e2000b901c48 */
[----:B------:R-:W-:Y:S02]  /*1580*/  IADD3 R2, P0, R18, 0x100, RZ ;  /* 0x0000010012027810 */ /* 0x000fe40007f1e0ff */
[----:B-1----:R-:W-:Y:S01]  /*1590*/  IADD3.X R0, RZ, R17, RZ, P1, !PT ;  /* 0x00000011ff007210 */ /* 0x002fe20000ffe4ff */
[----:B------:R2:W-:Y:S04]  /*15a0*/  LDGSTS.E.BYPASS.128 [R239], [R6.64] ;  /* 0x0000000006ef7fae */ /* 0x0005e8000b901c48 */
[----:B------:R1:W-:Y:S04]  /*15b0*/  STL [R1+0xc], R2 ;  /* 0x00000c0201007387 */ /* 0x0003e80000100800 */
[----:B------:R3:W-:Y:S04]  /*15c0*/  STL [R1], R0 ;  /* 0x0000000001007387 */ /* 0x0007e80000100800 */
[----:B------:R2:W-:Y:S01]  /*15d0*/  LDGSTS.E.BYPASS.128 [R238], [R8.64] ;  /* 0x0000000008ee7fae */ /* 0x0005e2000b901c48 */
[----:B-1----:R-:W-:-:S03]  /*15e0*/  IADD3 R2, P1, R20, 0x100, RZ ;  /* 0x0000010014027810 */ /* 0x002fc60007f3e0ff */
[----:B------:R2:W-:Y:S01]  /*15f0*/  LDGSTS.E.BYPASS.128 [R237], [R10.64] ;  /* 0x000000000aed7fae */ /* 0x0005e2000b901c48 */
[----:B---3--:R-:W-:-:S03]  /*1600*/  IADD3.X R0, RZ, R19, RZ, P0, !PT ;  /* 0x00000013ff007210 */ /* 0x008fc600007fe4ff */
[----:B------:R1:W-:Y:S04]  /*1610*/  LDGSTS.E.BYPASS.128 [R236], [R12.64] ;  /* 0x000000000cec7fae */ /* 0x0003e8000b901c48 */
[----:B------:R3:W-:Y:S04]  /*1620*/  LDGSTS.E.BYPASS.128 [R235], [R14.64] ;  /* 0x000000000eeb7fae */ /* 0x0007e8000b901c48 */
[----:B------:R2:W-:Y:S04]  /*1630*/  LDGSTS.E.BYPASS.128 [R234], [R16.64] ;  /* 0x0000000010ea7fae */ /* 0x0005e8000b901c48 */
[----:B------:R4:W-:Y:S04]  /*1640*/  STL [R1+0x14], R2 ;  /* 0x0000140201007387 */ /* 0x0009e80000100800 */
[----:B------:R2:W-:Y:S04]  /*1650*/  LDGSTS.E.BYPASS.128 [R233], [R18.64] ;  /* 0x0000000012e97fae */ /* 0x0005e8000b901c48 */
[----:B------:R5:W-:Y:S01]  /*1660*/  STL [R1+0x8], R0 ;  /* 0x0000080001007387 */ /* 0x000be20000100800 */
[----:B----4-:R-:W-:-:S03]  /*1670*/  IADD3 R2, P0, R22, 0x100, RZ ;  /* 0x0000010016027810 */ /* 0x010fc60007f1e0ff */
[----:B------:R-:W0:Y:S04]  /*1680*/  LDGDEPBAR ;  /* 0x00000000000079af */ /* 0x000e280000000000 */
[----:B------:R4:W-:Y:S01]  /*1690*/  LDGSTS.E.BYPASS.128 [R240+0x8000], [R20.64] ;  /* 0x0800000014f07fae */ /* 0x0009e2000b901c48 */
[----:B-----5:R-:W-:-:S03]  /*16a0*/  IADD3.X R0, RZ, R21, RZ, P1, !PT ;  /* 0x00000015ff007210 */ /* 0x020fc60000ffe4ff */
[----:B------:R5:W-:Y:S04]  /*16b0*/  LDGSTS.E.BYPASS.128 [R239+0x8000], [R22.64] ;  /* 0x0800000016ef7fae */ /* 0x000be8000b901c48 */
[----:B------:R2:W-:Y:S04]  /*16c0*/  LDGSTS.E.BYPASS.128 [R238+0x8000], [R24.64] ;  /* 0x0800000018ee7fae */ /* 0x0005e8000b901c48 */
[----:B------:R2:W-:Y:S04]  /*16d0*/  LDGSTS.E.BYPASS.128 [R237+0x8000], [R26.64] ;  /* 0x080000001aed7fae */ /* 0x0005e8000b901c48 */
[----:B------:R1:W-:Y:S04]  /*16e0*/  STL [R1+0x1c], R2 ;  /* 0x00001c0201007387 */ /* 0x0003e80000100800 */
[----:B------:R2:W-:Y:S04]  /*16f0*/  LDGSTS.E.BYPASS.128 [R236+0x8000], [R28.64] ;  /* 0x080000001cec7fae */ /* 0x0005e8000b901c48 */
[----:B------:R2:W-:Y:S01]  /*1700*/  STL [R1+0x10], R0 ;  /* 0x0000100001007387 */ /* 0x0005e20000100800 */
[----:B-1----:R-:W-:-:S03]  /*1710*/  IADD3 R2, P1, R24, 0x100, RZ ;  /* 0x0000010018027810 */ /* 0x002fc60007f3e0ff */
[----:B------:R1:W-:Y:S04]  /*1720*/  LDGSTS.E.BYPASS.128 [R235+0x8000], [R30.64] ;  /* 0x080000001eeb7fae */ /* 0x0003e8000b901c48 */
[----:B------:R1:W-:Y:S01]  /*1730*/  LDGSTS.E.BYPASS.128 [R234+0x8000], [R32.64] ;  /* 0x0800000020ea7fae */ /* 0x0003e2000b901c48 */
[----:B--2---:R-:W-:-:S03]  /*1740*/  IADD3.X R0, RZ, R23, RZ, P0, !PT ;  /* 0x00000017ff007210 */ /* 0x004fc600007fe4ff */
[----:B------:R2:W-:Y:S04]  /*1750*/  LDGSTS.E.BYPASS.128 [R233+0x8000], [R34.64] ;  /* 0x0800000022e97fae */ /* 0x0005e8000b901c48 */
[----:B------:R-:W0:Y:S04]  /*1760*/  LDGDEPBAR ;  /* 0x00000000000079af */ /* 0x000e280000000000 */
[----:B------:R-:W-:Y:S06]  /*1770*/  BAR.SYNC 0x0 ;  /* 0x0000000000007b1d */ /* 0x000fec0000000000 */
[----:B------:R1:W-:Y:S04]  /*1780*/  STL [R1+0x24], R2 ;  /* 0x0000240201007387 */ /* 0x0003e80000100800 */
[----:B------:R-:W-:Y:S01]  /*1790*/  @!PT LDS RZ, [RZ] ;  /* 0x00000000fffff984 */ /* 0x000fe20000000800 */
[----:B------:R-:W-:Y:S01]  /*17a0*/  @!PT LDS RZ, [RZ] ;  /* 0x00000000fffff984 */ /* 0x000fe20000000800 */
[----:B------:R-:W-:Y:S01]  /*17b0*/  @!PT LDS RZ, [RZ] ;  /* 0x00000000fffff984 */ /* 0x000fe20000000800 */
[----:B------:R2:W-:Y:S04]  /*17c0*/  LDGSTS.E.BYPASS.128 [R240+0x4000], [R4.64+0x80] ;  /* 0x0400008004f07fae */ /* 0x0005e8000b901c48 */
[----:B------:R2:W-:Y:S01]  /*17d0*/  STL [R1+0x18], R0 ;  /* 0x0000180001007387 */ /* 0x0005e20000100800 */
[----:B-1----:R-:W-:-:S03]  /*17e0*/  IADD3 R2, P0, R26, 0x100, RZ ;  /* 0x000001001a027810 */ /* 0x002fc60007f1e0ff */
[----:B------:R1:W-:Y:S04]  /*17f0*/  LDGSTS.E.BYPASS.128 [R239+0x4000], [R6.64+0x80] ;  /* 0x0400008006ef7fae */ /* 0x0003e8000b901c48 */
[----:B------:R1:W-:Y:S01]  /*1800*/  LDGSTS.E.BYPASS.128 [R238+0x4000], [R8.64+0x80] ;  /* 0x0400008008ee7fae */ /* 0x0003e2000b901c48 */
[----:B--2---:R-:W-:-:S03]  /*1810*/  IADD3.X R0, RZ, R25, RZ, P1, !PT ;  /* 0x00000019ff007210 */ /* 0x004fc60000ffe4ff */
[----:B------:R1:W-:Y:S04]  /*1820*/  LDGSTS.E.BYPASS.128 [R237+0x4000], [R10.64+0x80] ;  /* 0x040000800aed7fae */ /* 0x0003e8000b901c48 */
[----:B------:R2:W-:Y:S04]  /*1830*/  LDGSTS.E.BYPASS.128 [R236+0x4000], [R12.64+0x80] ;  /* 0x040000800cec7fae */ /* 0x0005e8000b901c48 */
[----:B------:R3:W-:Y:S04]  /*1840*/  LDGSTS.E.BYPASS.128 [R235+0x4000], [R14.64+0x80] ;  /* 0x040000800eeb7fae */ /* 0x0007e8000b901c48 */
[----:B------:R1:W-:Y:S04]  /*1850*/  STL [R1+0x2c], R2 ;  /* 0x00002c0201007387 */ /* 0x0003e80000100800 */
[----:B------:R4:W-:Y:S01]  /*1860*/  LDGSTS.E.BYPASS.128 [R234+0x4000], [R16.64+0x80] ;  /* 0x0400008010ea7fae */ /* 0x0009e2000b901c48 */
[----:B--2---:R-:W-:-:S03]  /*1870*/  CS2R R12, SRZ ;  /* 0x00000000000c7805 */ /* 0x004fc6000001ff00 */
[----:B------:R2:W-:Y:S01]  /*1880*/  STL [R1+0x20], R0 ;  /* 0x0000200001007387 */ /* 0x0005e20000100800 */
[----:B---3--:R-:W-:Y:S01]  /*1890*/  CS2R R14, SRZ ;  /* 0x00000000000e7805 */ /* 0x008fe2000001ff00 */
[----:B-1----:R-:W-:Y:S02]  /*18a0*/  IADD3 R2, P1, R28, 0x100, RZ ;  /* 0x000001001c027810 */ /* 0x002fe40007f3e0ff */
[----:B------:R1:W-:Y:S04]  /*18b0*/  LDGSTS.E.BYPASS.128 [R233+0x4000], [R18.64+0x80] ;  /* 0x0400008012e97fae */ /* 0x0003e8000b901c48 */
[----:B------:R-:W0:Y:S01]  /*18c0*/  LDGDEPBAR ;  /* 0x00000000000079af */ /* 0x000e220000000000 */
[----:B--2---:R-:W-:-:S03]  /*18d0*/  IADD3.X R0, RZ, R27, RZ, P0, !PT ;  /* 0x0000001bff007210 */ /* 0x004fc600007fe4ff */
[----:B------:R4:W-:Y:S04]  /*18e0*/  LDGSTS.E.BYPASS.128 [R240+0xc000], [R20.64+0x80] ;  /* 0x0c00008014f07fae */ /* 0x0009e8000b901c48 */
[----:B------:R5:W-:Y:S04]  /*18f0*/  LDGSTS.E.BYPASS.128 [R239+0xc000], [R22.64+0x80] ;  /* 0x0c00008016ef7fae */ /* 0x000be8000b901c48 */
[----:B------:R1:W-:Y:S04]  /*1900*/  LDGSTS.E.BYPASS.128 [R238+0xc000], [R24.64+0x80] ;  /* 0x0c00008018ee7fae */ /* 0x0003e8000b901c48 */
[----:B------:R2:W-:Y:S01]  /*1910*/  STL [R1+0x34], R2 ;  /* 0x0000340201007387 */ /* 0x0005e20000100800 */
[----:B----4-:R-:W-:-:S03]  /*1920*/  CS2R R20, SRZ ;  /* 0x0000000000147805 */ /* 0x010fc6000001ff00 */
[----:B------:R1:W-:Y:S01]  /*1930*/  LDGSTS.E.BYPASS.128 [R237+0xc000], [R26.64+0x80] ;  /* 0x0c0000801aed7fae */ /* 0x0003e2000b901c48 */
[----:B-----5:R-:W-:-:S03]  /*1940*/  CS2R R22, SRZ ;  /* 0x0000000000167805 */ /* 0x020fc6000001ff00 */
[----:B------:R3:W-:Y:S01]  /*1950*/  STL [R1+0x28], R0 ;  /* 0x0000280001007387 */ /* 0x0007e20000100800 */
[----:B--2---:R-:W-:-:S03]  /*1960*/  IADD3 R2, P0, R30, 0x100, RZ ;  /* 0x000001001e027810 */ /* 0x004fc60007f1e0ff */
[----:B------:R2:W-:Y:S04]  /*1970*/  LDGSTS.E.BYPASS.128 [R236+0xc000], [R28.64+0x80] ;  /* 0x0c0000801cec7fae */ /* 0x0005e8000b901c48 */
[----:B------:R4:W-:Y:S01]  /*1980*/  LDGSTS.E.BYPASS.128 [R235+0xc000], [R30.64+0x80] ;  /* 0x0c0000801eeb7fae */ /* 0x0009e2000b901c48 */
[----:B---3--:R-:W-:-:S03]  /*1990*/  IADD3.X R0, RZ, R29, RZ, P1, !PT ;  /* 0x0000001dff007210 */ /* 0x008fc60000ffe4ff */
[----:B------:R3:W-:Y:S04]  /*19a0*/  LDGSTS.E.BYPASS.128 [R234+0xc000], [R32.64+0x80] ;  /* 0x0c00008020ea7fae */ /* 0x0007e8000b901c48 */
[----:B------:R5:W-:Y:S01]  /*19b0*/  LDGSTS.E.BYPASS.128 [R233+0xc000], [R34.64+0x80] ;  /* 0x0c00008022e97fae */ /* 0x000be2000b901c48 */
[----:B--2---:R-:W-:Y:S01]  /*19c0*/  CS2R R28, SRZ ;  /* 0x00000000001c7805 */ /* 0x004fe2000001ff00 */
[----:B------:R-:W-:Y:S02]  /*19d0*/  UMOV UR8, 0x8000 ;  /* 0x0000800000087882 */ /* 0x000fe40000000000 */
[----:B------:R2:W-:Y:S04]  /*19e0*/  STL [R1+0x3c], R2 ;  /* 0x00003c0201007387 */ /* 0x0005e80000100800 */
[----:B------:R-:W0:Y:S04]  /*19f0*/  LDGDEPBAR ;  /* 0x00000000000079af */ /* 0x000e280000000000 */
[----:B------:R1:W-:Y:S01]  /*1a00*/  STL [R1+0x30], R0 ;  /* 0x0000300001007387 */ /* 0x0003e20000100800 */
[----:B--2---:R-:W-:-:S05]  /*1a10*/  IADD3 R2, P1, R32, 0x100, RZ ;  /* 0x0000010020027810 */ /* 0x004fca0007f3e0ff */
[----:B------:R2:W-:Y:S01]  /*1a20*/  STL [R1+0x44], R2 ;  /* 0x0000440201007387 */ /* 0x0005e20000100800 */
[----:B-1----:R-:W-:Y:S02]  /*1a30*/  IADD3.X R0, RZ, R31, RZ, P0, !PT ;  /* 0x0000001fff007210 */ /* 0x002fe400007fe4ff */
[----:B----4-:R-:W-:-:S03]  /*1a40*/  CS2R R30, SRZ ;  /* 0x00000000001e7805 */ /* 0x010fc6000001ff00 */
[----:B------:R1:W-:Y:S01]  /*1a50*/  STL [R1+0x38], R0 ;  /* 0x0000380001007387 */ /* 0x0003e20000100800 */
[----:B--2---:R-:W-:Y:S01]  /*1a60*/  IADD3 R2, P0, R34, 0x100, RZ ;  /* 0x0000010022027810 */ /* 0x004fe20007f1e0ff */
[----:B------:R-:W-:-:S04]  /*1a70*/  DEPBAR.LE SB0, 0x2 ;  /* 0x000080800000791a */ /* 0x000fc80000000000 */
[----:B------:R2:W-:Y:S01]  /*1a80*/  STL [R1+0x4c], R2 ;  /* 0x00004c0201007387 */ /* 0x0005e20000100800 */
[----:B-1----:R-:W-:Y:S02]  /*1a90*/  IADD3.X R0, RZ, R33, RZ, P1, !PT ;  /* 0x00000021ff007210 */ /* 0x002fe40000ffe4ff */
[----:B---3--:R-:W-:-:S03]  /*1aa0*/  CS2R R32, SRZ ;  /* 0x0000000000207805 */ /* 0x008fc6000001ff00 */
[----:B------:R1:W-:Y:S01]  /*1ab0*/  STL [R1+0x40], R0 ;  /* 0x0000400001007387 */ /* 0x0003e20000100800 */
[----:B--2---:R-:W-:Y:S02]  /*1ac0*/  MOV R2, 0x1 ;  /* 0x0000000100027802 */ /* 0x004fe40000000f00 */
[----:B-1----:R-:W-:Y:S02]  /*1ad0*/  IADD3.X R0, RZ, R35, RZ, P0, !PT ;  /* 0x00000023ff007210 */ /* 0x002fe400007fe4ff */
[----:B-----5:R-:W-:-:S03]  /*1ae0*/  CS2R R34, SRZ ;  /* 0x0000000000227805 */ /* 0x020fc6000001ff00 */
[----:B------:R1:W-:Y:S02]  /*1af0*/  STL [R1+0x48], R0 ;  /* 0x0000480001007387 */ /* 0x0003e40000100800 */
[----:B-1----:R-:W-:-:S05]  /*1b00*/  IMNMX.U32 R0, R3, 0x710, PT ;  /* 0x0000071003007817 */ /* 0x002fca0003800000 */
[----:B------:R-:W-:Y:S04]  /*1b10*/  STL [R1+0x50], R0 ;  /* 0x0000500001007387 */ /* 0x000fe80000100800 */
[----:B------:R-:W-:Y:S06]  /*1b20*/  BAR.SYNC 0x0 ;  /* 0x0000000000007b1d */ /* 0x000fec0000000000 */
.L_x_1:
[----:B------:R-:W1:Y:S04]  /*1b30*/  S2R R3, SR_TID.X ;  /* 0x0000000000037919 */ /* 0x000e680000002100 */
[----:B------:R-:W2:Y:S01]  /*1b40*/  S2R R0, SR_TID.X ;  /* 0x0000000000007919 */ /* 0x000ea20000002100 */
[----:B-1----:R-:W-:-:S04]  /*1b50*/  SHF.L.U32 R3, R3, 0x2, RZ ;  /* 0x0000000203037819 */ /* 0x002fc800000006ff */
[----:B------:R-:W-:Y:S02]  /*1b60*/  LOP3.LUT R3, R3, 0x7c, RZ, 0xc0, !PT ;  /* 0x0000007c03037812 */ /* 0x000fe400078ec0ff */
[----:B--2---:R-:W-:Y:S02]  /*1b70*/  SHF.L.U32 R0, R0, 0x2, RZ ;  /* 0x0000000200007819 */ /* 0x004fe400000006ff */
[----:B------:R-:W-:Y:S02]  /*1b80*/  LEA R9, R3, UR8, 0x7 ;  /* 0x0000000803097c11 */ /* 0x000fe4000f8e38ff */
[----:B------:R-:W-:-:S03]  /*1b90*/  LOP3.LUT R0, R0, 0x780, RZ, 0xc0, !PT ;  /* 0x0000078000007812 */ /* 0x000fc600078ec0ff */
[----:B------:R-:W-:Y:S04]  /*1ba0*/  LDS.128 R160, [R9+0x80] ;  /* 0x0000800009a07984 */ /* 0x000fe80000000c00 */
[----:B------:R-:W1:Y:S04]  /*1bb0*/  LDS.128 R4, [R0.X4+UR5] ;  /* 0x0000000500047984 */ /* 0x000e680008004c00 */
[----:B------:R-:W2:Y:S04]  /*1bc0*/  LDS.128 R156, [R9+0x180] ;  /* 0x00018000099c7984 */ /* 0x000ea80000000c00 */
[----:B------:R-:W3:Y:S04]  /*1bd0*/  LDS.128 R152, [R9] ;  /* 0x0000000009987984 */ /* 0x000ee80000000c00 */
[----:B------:R-:W4:Y:S04]  /*1be0*/  LDS.128 R68, [R9+0x100] ;  /* 0x0001000009447984 */ /* 0x000f280000000c00 */
[----:B------:R-:W5:Y:S04]  /*1bf0*/  LDS.128 R24, [R0.X4+UR5+0x80] ;  /* 0x0000800500187984 */ /* 0x000f680008004c00 */
[----:B------:R-:W5:Y:S01]  /*1c00*/  LDS.128 R16, [R0.X4+UR5+0x100] ;  /* 0x0001000500107984 */ /* 0x000f620008004c00 */
[C---:B-1----:R-:W-:Y:S01]  /*1c10*/  FFMA R8, R4.reuse, R160, R85 ;  /* 0x000000a004087223 */ /* 0x042fe20000000055 */
[----:B--2---:R-:W-:-:S03]  /*1c20*/  FFMA R10, R4, R156, R87 ;  /* 0x0000009c040a7223 */ /* 0x004fc60000000057 */
[C---:B------:R-:W-:Y:S01]  /*1c30*/  FFMA R11, R5.reuse, R161, R8 ;  /* 0x000000a1050b7223 */ /* 0x040fe20000000008 */
[C---:B---3--:R-:W-:Y:S01]  /*1c40*/  FFMA R84, R4.reuse, R152, R84 ;  /* 0x0000009804547223 */ /* 0x048fe20000000054 */
[C---:B------:R-:W-:Y:S01]  /*1c50*/  FFMA R3, R5.reuse, R157, R10 ;  /* 0x0000009d05037223 */ /* 0x040fe2000000000a */
[----:B----4-:R-:W-:Y:S02]  /*1c60*/  FFMA R4, R4, R68, R86 ;  /* 0x0000004404047223 */ /* 0x010fe40000000056 */
[C---:B------:R-:W-:Y:S01]  /*1c70*/  FFMA R165, R5.reuse, R153, R84 ;  /* 0x0000009905a57223 */ /* 0x040fe20000000054 */
[C---:B------:R-:W-:Y:S01]  /*1c80*/  FFMA R164, R6.reuse, R158, R3 ;  /* 0x0000009e06a47223 */ /* 0x040fe20000000003 */
[----:B------:R-:W1:Y:S01]  /*1c90*/  LDS.128 R84, [R0.X4+UR5+0x180] ;  /* 0x0001800500547984 */ /* 0x000e620008004c00 */
[----:B------:R-:W-:Y:S01]  /*1ca0*/  FFMA R5, R5, R69, R4 ;  /* 0x0000004505057223 */ /* 0x000fe20000000004 */
[C---:B------:R-:W-:Y:S01]  /*1cb0*/  FFMA R4, R6.reuse, R162, R11 ;  /* 0x000000a206047223 */ /* 0x040fe2000000000b */
[----:B------:R-:W-:Y:S01]  /*1cc0*/  FFMA R8, R6, R154, R165 ;  /* 0x0000009a06087223 */ /* 0x000fe200000000a5 */
[----:B-----5:R-:W-:Y:S01]  /*1cd0*/  FFMA R34, R24, R68, R34 ;  /* 0x0000004418227223 */ /* 0x020fe20000000022 */
[----:B------:R-:W-:Y:S01]  /*1ce0*/  FFMA R10, R6, R70, R5 ;  /* 0x00000046060a7223 */ /* 0x000fe20000000005 */
[C---:B------:R-:W-:Y:S01]  /*1cf0*/  FFMA R5, R7.reuse, R163, R4 ;  /* 0x000000a307057223 */ /* 0x040fe20000000004 */
[C---:B------:R-:W-:Y:S01]  /*1d00*/  FFMA R4, R7.reuse, R155, R8 ;  /* 0x0000009b07047223 */ /* 0x040fe20000000008 */
[C---:B------:R-:W-:Y:S01]  /*1d10*/  FFMA R8, R24.reuse, R160, R33 ;  /* 0x000000a018087223 */ /* 0x040fe20000000021 */
[C---:B------:R-:W-:Y:S01]  /*1d20*/  FFMA R3, R7.reuse, R71, R10 ;  /* 0x0000004707037223 */ /* 0x040fe2000000000a */
[C---:B------:R-:W-:Y:S01]  /*1d30*/  FFMA R10, R24.reuse, R156, R35 ;  /* 0x0000009c180a7223 */ /* 0x040fe20000000023 */
[----:B------:R-:W-:Y:S01]  /*1d40*/  FFMA R24, R24, R152, R32 ;  /* 0x0000009818187223 */ /* 0x000fe20000000020 */
[----:B------:R-:W-:Y:S01]  /*1d50*/  FFMA R6, R7, R159, R164 ;  /* 0x0000009f07067223 */ /* 0x000fe200000000a4 */
[C---:B------:R-:W-:Y:S01]  /*1d60*/  FFMA R11, R25.reuse, R69, R34 ;  /* 0x00000045190b7223 */ /* 0x040fe20000000022 */
[C---:B------:R-:W-:Y:S01]  /*1d70*/  FFMA R7, R25.reuse, R157, R10 ;  /* 0x0000009d19077223 */ /* 0x040fe2000000000a */
[C---:B------:R-:W-:Y:S01]  /*1d80*/  FFMA R165, R25.reuse, R161, R8 ;  /* 0x000000a119a57223 */ /* 0x040fe20000000008 */
[----:B------:R-:W-:Y:S01]  /*1d90*/  FFMA R25, R25, R153, R24 ;  /* 0x0000009919197223 */ /* 0x000fe20000000018 */
[----:B------:R-:W2:Y:S01]  /*1da0*/  LDS.128 R32, [R0.X4+UR5+0x800] ;  /* 0x0008000500207984 */ /* 0x000ea20008004c00 */
[C---:B------:R-:W-:Y:S01]  /*1db0*/  FFMA R10, R26.reuse, R70, R11 ;  /* 0x000000461a0a7223 */ /* 0x040fe2000000000b */
[C---:B------:R-:W-:Y:S01]  /*1dc0*/  FFMA R24, R26.reuse, R158, R7 ;  /* 0x0000009e1a187223 */ /* 0x040fe20000000007 */
[C---:B------:R-:W-:Y:S01]  /*1dd0*/  FFMA R8, R26.reuse, R154, R25 ;  /* 0x0000009a1a087223 */ /* 0x040fe20000000019 */
[----:B------:R-:W-:Y:S01]  /*1de0*/  FFMA R26, R26, R162, R165 ;  /* 0x000000a21a1a7223 */ /* 0x000fe200000000a5 */
[C---:B------:R-:W-:Y:S01]  /*1df0*/  FFMA R11, R27.reuse, R71, R10 ;  /* 0x000000471b0b7223 */ /* 0x040fe2000000000a */
        /* <DEDUP_REMOVED lines=10> */
[----:B------:R-:W3:Y:S01]  /*1ea0*/  LDS.128 R24, [R0.X4+UR5+0x880] ;  /* 0x0008800500187984 */ /* 0x000ee20008004c00 */
[----:B------:R-:W-:Y:S01]  /*1eb0*/  FFMA R17, R17, R153, R12 ;  /* 0x0000009911117223 */ /* 0x000fe2000000000c */
[C---:B------:R-:W-:Y:S01]  /*1ec0*/  FFMA R14, R18.reuse, R70, R15 ;  /* 0x00000046120e7223 */ /* 0x040fe2000000000f */
[C---:B------:R-:W-:Y:S01]  /*1ed0*/  FFMA R164, R18.reuse, R158, R13 ;  /* 0x0000009e12a47223 */ /* 0x040fe2000000000d */
[C---:B------:R-:W-:Y:S01]  /*1ee0*/  FFMA R12, R18.reuse, R162, R165 ;  /* 0x000000a2120c7223 */ /* 0x040fe200000000a5 */
[----:B------:R-:W-:Y:S01]  /*1ef0*/  FFMA R16, R18, R154, R17 ;  /* 0x0000009a12107223 */ /* 0x000fe20000000011 */
[C---:B------:R-:W-:Y:S01]  /*1f00*/  FFMA R15, R19.reuse, R71, R14 ;  /* 0x00000047130f7223 */ /* 0x040fe2000000000e */
[C---:B-1----:R-:W-:Y:S01]  /*1f10*/  FFMA R82, R84.reuse, R68, R82 ;  /* 0x0000004454527223 */ /* 0x042fe20000000052 */
[C---:B------:R-:W-:Y:S01]  /*1f20*/  FFMA R18, R84.reuse, R156, R83 ;  /* 0x0000009c54127223 */ /* 0x040fe20000000053 */
[C---:B------:R-:W-:Y:S01]  /*1f30*/  FFMA R13, R19.reuse, R155, R16 ;  /* 0x0000009b130d7223 */ /* 0x040fe20000000010 */
[C---:B------:R-:W-:Y:S01]  /*1f40*/  FFMA R16, R84.reuse, R160, R81 ;  /* 0x000000a054107223 */ /* 0x040fe20000000051 */
[C---:B------:R-:W-:Y:S01]  /*1f50*/  FFMA R14, R19.reuse, R159, R164 ;  /* 0x0000009f130e7223 */ /* 0x040fe200000000a4 */
[----:B------:R-:W-:Y:S01]  /*1f60*/  FFMA R80, R84, R152, R80 ;  /* 0x0000009854507223 */ /* 0x000fe20000000050 */
[----:B------:R-:W-:Y:S01]  /*1f70*/  FFMA R12, R19, R163, R12 ;  /* 0x000000a3130c7223 */ /* 0x000fe2000000000c */
[----:B------:R-:W1:Y:S01]  /*1f80*/  LDS.128 R164, [R0.X4+UR5+0x900] ;  /* 0x0009000500a47984 */ /* 0x000e620008004c00 */
[C---:B------:R-:W-:Y:S01]  /*1f90*/  FFMA R19, R85.reuse, R69, R82 ;  /* 0x0000004555137223 */ /* 0x040fe20000000052 */
[C---:B------:R-:W-:Y:S01]  /*1fa0*/  FFMA R17, R85.reuse, R157, R18 ;  /* 0x0000009d55117223 */ /* 0x040fe20000000012 */
[C---:B------:R-:W-:Y:S01]  /*1fb0*/  FFMA R81, R85.reuse, R161, R16 ;  /* 0x000000a155517223 */ /* 0x040fe20000000010 */
[----:B------:R-:W-:Y:S01]  /*1fc0*/  FFMA R85, R85, R153, R80 ;  /* 0x0000009955557223 */ /* 0x000fe20000000050 */
[C---:B------:R-:W-:Y:S01]  /*1fd0*/  FFMA R18, R86.reuse, R70, R19 ;  /* 0x0000004656127223 */ /* 0x040fe20000000013 */
[C---:B------:R-:W-:Y:S01]  /*1fe0*/  FFMA R82, R86.reuse, R158, R17 ;  /* 0x0000009e56527223 */ /* 0x040fe20000000011 */
[C---:B------:R-:W-:Y:S01]  /*1ff0*/  FFMA R16, R86.reuse, R162, R81 ;  /* 0x000000a256107223 */ /* 0x040fe20000000051 */
[----:B------:R-:W-:Y:S01]  /*2000*/  FFMA R80, R86, R154, R85 ;  /* 0x0000009a56507223 */ /* 0x000fe20000000055 */
[C---:B------:R-:W-:Y:S01]  /*2010*/  FFMA R19, R87.reuse, R71, R18 ;  /* 0x0000004757137223 */ /* 0x040fe20000000012 */
[C---:B------:R-:W-:Y:S01]  /*2020*/  FFMA R18, R87.reuse, R159, R82 ;  /* 0x0000009f57127223 */ /* 0x040fe20000000052 */
[C---:B--2---:R-:W-:Y:S01]  /*2030*/  FFMA R82, R32.reuse, R68, R22 ;  /* 0x0000004420527223 */ /* 0x044fe20000000016 */
[C---:B------:R-:W-:Y:S01]  /*2040*/  FFMA R17, R87.reuse, R155, R80 ;  /* 0x0000009b57117223 */ /* 0x040fe20000000050 */
[C---:B------:R-:W-:Y:S01]  /*2050*/  FFMA R80, R32.reuse, R156, R23 ;  /* 0x0000009c20507223 */ /* 0x040fe20000000017 */
[C---:B------:R-:W-:Y:S01]  /*2060*/  FFMA R22, R32.reuse, R160, R21 ;  /* 0x000000a020167223 */ /* 0x040fe20000000015 */
[----:B------:R-:W-:Y:S01]  /*2070*/  FFMA R20, R32, R152, R20 ;  /* 0x0000009820147223 */ /* 0x000fe20000000014 */
[----:B------:R-:W-:Y:S01]  /*2080*/  FFMA R16, R87, R163, R16 ;  /* 0x000000a357107223 */ /* 0x000fe20000000010 */
[C---:B------:R-:W-:Y:S01]  /*2090*/  FFMA R21, R33.reuse, R157, R80 ;  /* 0x0000009d21157223 */ /* 0x040fe20000000050 */
[----:B------:R-:W2:Y:S01]  /*20a0*/  LDS.128 R84, [R0.X4+UR5+0x980] ;  /* 0x0009800500547984 */ /* 0x000ea20008004c00 */
[C---:B------:R-:W-:Y:S01]  /*20b0*/  FFMA R23, R33.reuse, R69, R82 ;  /* 0x0000004521177223 */ /* 0x040fe20000000052 */
[C---:B------:R-:W-:Y:S01]  /*20c0*/  FFMA R81, R33.reuse, R161, R22 ;  /* 0x000000a121517223 */ /* 0x040fe20000000016 */
[----:B------:R-:W-:Y:S01]  /*20d0*/  FFMA R33, R33, R153, R20 ;  /* 0x0000009921217223 */ /* 0x000fe20000000014 */
[C---:B------:R-:W-:Y:S01]  /*20e0*/  FFMA R80, R34.reuse, R158, R21 ;  /* 0x0000009e22507223 */ /* 0x040fe20000000015 */
[C---:B------:R-:W-:Y:S01]  /*20f0*/  FFMA R22, R34.reuse, R70, R23 ;  /* 0x0000004622167223 */ /* 0x040fe20000000017 */
[C---:B------:R-:W-:Y:S01]  /*2100*/  FFMA R20, R34.reuse, R162, R81 ;  /* 0x000000a222147223 */ /* 0x040fe20000000051 */
[----:B------:R-:W-:Y:S01]  /*2110*/  FFMA R32, R34, R154, R33 ;  /* 0x0000009a22207223 */ /* 0x000fe20000000021 */
[C---:B---3--:R-:W-:Y:S01]  /*2120*/  FFMA R34, R24.reuse, R156, R39 ;  /* 0x0000009c18227223 */ /* 0x048fe20000000027 */
[C---:B------:R-:W-:Y:S01]  /*2130*/  FFMA R38, R24.reuse, R68, R38 ;  /* 0x0000004418267223 */ /* 0x040fe20000000026 */
[C---:B------:R-:W-:Y:S01]  /*2140*/  FFMA R23, R35.reuse, R71, R22 ;  /* 0x0000004723177223 */ /* 0x040fe20000000016 */
[C---:B------:R-:W-:Y:S01]  /*2150*/  FFMA R21, R35.reuse, R155, R32 ;  /* 0x0000009b23157223 */ /* 0x040fe20000000020 */
[C---:B------:R-:W-:Y:S01]  /*2160*/  FFMA R32, R24.reuse, R160, R37 ;  /* 0x000000a018207223 */ /* 0x040fe20000000025 */
[----:B------:R-:W-:Y:S01]  /*2170*/  FFMA R24, R24, R152, R36 ;  /* 0x0000009818187223 */ /* 0x000fe20000000024 */
[C---:B------:R-:W-:Y:S01]  /*2180*/  FFMA R22, R35.reuse, R159, R80 ;  /* 0x0000009f23167223 */ /* 0x040fe20000000050 */
[----:B------:R-:W-:Y:S01]  /*2190*/  FFMA R20, R35, R163, R20 ;  /* 0x000000a323147223 */ /* 0x000fe20000000014 */
[----:B------:R-:W3:Y:S01]  /*21a0*/  LDS.128 R80, [R0.X4+UR5+0x1000] ;  /* 0x0010000500507984 */ /* 0x000ee20008004c00 */
        /* <DEDUP_REMOVED lines=10> */
[C---:B-1----:R-:W-:Y:S01]  /*2250*/  FFMA R34, R164.reuse, R156, R43 ;  /* 0x0000009ca4227223 */ /* 0x042fe2000000002b */
[C---:B------:R-:W-:Y:S01]  /*2260*/  FFMA R25, R27.reuse, R155, R32 ;  /* 0x0000009b1b197223 */ /* 0x040fe20000000020 */
[C---:B------:R-:W-:Y:S01]  /*2270*/  FFMA R32, R164.reuse, R160, R41 ;  /* 0x000000a0a4207223 */ /* 0x040fe20000000029 */
[----:B------:R-:W-:Y:S01]  /*2280*/  FFMA R24, R27, R163, R24 ;  /* 0x000000a31b187223 */ /* 0x000fe20000000018 */
[C---:B------:R-:W-:Y:S01]  /*2290*/  FFMA R27, R165.reuse, R157, R34 ;  /* 0x0000009da51b7223 */ /* 0x040fe20000000022 */
[C---:B------:R-:W-:Y:S01]  /*22a0*/  FFMA R42, R164.reuse, R68, R42 ;  /* 0x00000044a42a7223 */ /* 0x040fe2000000002a */
[C---:B------:R-:W-:Y:S01]  /*22b0*/  FFMA R39, R165.reuse, R161, R32 ;  /* 0x000000a1a5277223 */ /* 0x040fe20000000020 */
[----:B------:R-:W-:Y:S01]  /*22c0*/  FFMA R40, R164, R152, R40 ;  /* 0x00000098a4287223 */ /* 0x000fe20000000028 */
[----:B------:R-:W1:Y:S01]  /*22d0*/  LDS.128 R32, [R0.X4+UR5+0x1080] ;  /* 0x0010800500207984 */ /* 0x000e620008004c00 */
[----:B------:R-:W-:Y:S01]  /*22e0*/  FFMA R36, R166, R158, R27 ;  /* 0x0000009ea6247223 */ /* 0x000fe2000000001b */
[C---:B------:R-:W-:Y:S01]  /*22f0*/  FFMA R37, R165.reuse, R69, R42 ;  /* 0x00000045a5257223 */ /* 0x040fe2000000002a */
[----:B------:R-:W-:-:S02]  /*2300*/  FFMA R165, R165, R153, R40 ;  /* 0x00000099a5a57223 */ /* 0x000fc40000000028 */
[----:B------:R-:W-:Y:S01]  /*2310*/  FFMA R205, R167, R159, R36 ;  /* 0x0000009fa7cd7223 */ /* 0x000fe20000000024 */
[C---:B--2---:R-:W-:Y:S01]  /*2320*/  FFMA R38, R84.reuse, R156, R63 ;  /* 0x0000009c54267223 */ /* 0x044fe2000000003f */
        /* <DEDUP_REMOVED lines=10> */
[----:B------:R-:W2:Y:S01]  /*23d0*/  LDS.128 R36, [R0.X4+UR5+0x1100] ;  /* 0x0011000500247984 */ /* 0x000ea20008004c00 */
[C---:B------:R-:W-:Y:S01]  /*23e0*/  FFMA R42, R86.reuse, R70, R43 ;  /* 0x00000046562a7223 */ /* 0x040fe2000000002b */
[C---:B------:R-:W-:Y:S01]  /*23f0*/  FFMA R200, R86.reuse, R162, R61 ;  /* 0x000000a256c87223 */ /* 0x040fe2000000003d */
[----:B------:R-:W-:Y:S01]  /*2400*/  FFMA R40, R86, R154, R85 ;  /* 0x0000009a56287223 */ /* 0x000fe20000000055 */
[C---:B---3--:R-:W-:Y:S01]  /*2410*/  FFMA R90, R80.reuse, R68, R90 ;  /* 0x00000044505a7223 */ /* 0x048fe2000000005a */
[C---:B------:R-:W-:Y:S01]  /*2420*/  FFMA R203, R87.reuse, R71, R42 ;  /* 0x0000004757cb7223 */ /* 0x040fe2000000002a */
[C---:B------:R-:W-:Y:S01]  /*2430*/  FFMA R42, R80.reuse, R156, R91 ;  /* 0x0000009c502a7223 */ /* 0x040fe2000000005b */
[----:B------:R-:W-:Y:S01]  /*2440*/  FFMA R201, R87, R155, R40 ;  /* 0x0000009b57c97223 */ /* 0x000fe20000000028 */
[----:B------:R-:W-:Y:S01]  /*2450*/  FFMA R40, R80, R160, R89 ;  /* 0x000000a050287223 */ /* 0x000fe20000000059 */
        /* <DEDUP_REMOVED lines=11> */
[-C--:B------:R-:W-:Y:S01]  /*2510*/  FFMA R206, R167, R71.reuse, R206 ;  /* 0x00000047a7ce7223 */ /* 0x080fe200000000ce */
[----:B------:R-:W-:Y:S01]  /*2520*/  FFMA R199, R83, R71, R62 ;  /* 0x0000004753c77223 */ /* 0x000fe2000000003e */
[-C--:B------:R-:W-:Y:S01]  /*2530*/  FFMA R204, R167, R155.reuse, R204 ;  /* 0x0000009ba7cc7223 */ /* 0x080fe200000000cc */
[----:B------:R-:W-:Y:S01]  /*2540*/  FFMA R197, R83, R155, R60 ;  /* 0x0000009b53c57223 */ /* 0x000fe2000000003c */
        /* <DEDUP_REMOVED lines=15> */
[----:B------:R-:W-:Y:S01]  /*2640*/  FFMA R193, R35, R155, R32 ;  /* 0x0000009b23c17223 */ /* 0x000fe20000000020 */
[C---:B--2---:R-:W-:Y:S01]  /*2650*/  FFMA R34, R36.reuse, R156, R59 ;  /* 0x0000009c24227223 */ /* 0x044fe2000000003b */
[C---:B------:R-:W-:Y:S01]  /*2660*/  FFMA R58, R36.reuse, R68, R58 ;  /* 0x00000044243a7223 */ /* 0x040fe2000000003a */
[C---:B------:R-:W-:Y:S01]  /*2670*/  FFMA R32, R36.reuse, R160, R57 ;  /* 0x000000a024207223 */ /* 0x040fe20000000039 */
[----:B------:R-:W-:Y:S01]  /*2680*/  FFMA R36, R36, R152, R56 ;  /* 0x0000009824247223 */ /* 0x000fe20000000038 */
[C---:B------:R-:W-:Y:S01]  /*2690*/  FFMA R57, R37.reuse, R157, R34 ;  /* 0x0000009d25397223 */ /* 0x040fe20000000022 */
[C---:B------:R-:W-:Y:S01]  /*26a0*/  FFMA R59, R37.reuse, R69, R58 ;  /* 0x00000045253b7223 */ /* 0x040fe2000000003a */
[----:B------:R-:W-:Y:S01]  /*26b0*/  FFMA R61, R37, R161, R32 ;  /* 0x000000a1253d7223 */ /* 0x000fe20000000020 */
[----:B------:R-:W-:Y:S01]  /*26c0*/  FFMA R192, R35, R163, R192 ;  /* 0x000000a323c07223 */ /* 0x000fe200000000c0 */
[----:B------:R-:W-:Y:S01]  /*26d0*/  FFMA R37, R37, R153, R36 ;  /* 0x0000009925257223 */ /* 0x000fe20000000024 */
[----:B------:R-:W2:Y:S01]  /*26e0*/  LDS.128 R32, [R0.X4+UR5+0x1880] ;  /* 0x0018800500207984 */ /* 0x000ea20008004c00 */
        /* <DEDUP_REMOVED lines=24> */
[----:B------:R-:W-:Y:S01]  /*2870*/  FFMA R185, R43, R155, R40 ;  /* 0x0000009b2bb97223 */ /* 0x000fe20000000028 */
[C---:B------:R-:W-:Y:S01]  /*2880*/  FFMA R40, R52.reuse, R160, R93 ;  /* 0x000000a034287223 */ /* 0x040fe2000000005d */
[----:B------:R-:W-:Y:S01]  /*2890*/  FFMA R52, R52, R152, R92 ;  /* 0x0000009834347223 */ /* 0x000fe2000000005c */
[C---:B------:R-:W-:Y:S01]  /*28a0*/  FFMA R57, R53.reuse, R157, R42 ;  /* 0x0000009d35397223 */ /* 0x040fe2000000002a */
[C---:B------:R-:W-:Y:S01]  /*28b0*/  FFMA R59, R53.reuse, R69, R94 ;  /* 0x00000045353b7223 */ /* 0x040fe2000000005e */
[----:B------:R-:W-:Y:S01]  /*28c0*/  FFMA R61, R53, R161, R40 ;  /* 0x000000a1353d7223 */ /* 0x000fe20000000028 */
        /* <DEDUP_REMOVED lines=9> */
[C---:B--2---:R-:W-:Y:S01]  /*2960*/  FFMA R54, R32.reuse, R156, R99 ;  /* 0x0000009c20367223 */ /* 0x044fe20000000063 */
[----:B------:R-:W-:Y:S01]  /*2970*/  FFMA R181, R55, R155, R52 ;  /* 0x0000009b37b57223 */ /* 0x000fe20000000034 */
[C---:B------:R-:W-:Y:S01]  /*2980*/  FFMA R98, R32.reuse, R68, R98 ;  /* 0x0000004420627223 */ /* 0x040fe20000000062 */
        /* <DEDUP_REMOVED lines=38> */
[C---:B------:R-:W-:Y:S01]  /*2bf0*/  FFMA R61, R41.reuse, R161, R36 ;  /* 0x000000a1293d7223 */ /* 0x040fe20000000024 */
[----:B------:R-:W-:Y:S01]  /*2c00*/  FFMA R41, R41, R153, R40 ;  /* 0x0000009929297223 */ /* 0x000fe20000000028 */
[C---:B------:R-:W-:Y:S01]  /*2c10*/  FFMA R175, R39.reuse, R71, R56 ;  /* 0x0000004727af7223 */ /* 0x040fe20000000038 */
[----:B------:R-:W-:Y:S01]  /*2c20*/  FFMA R172, R39, R163, R172 ;  /* 0x000000a327ac7223 */ /* 0x000fe200000000ac */
[C---:B------:R-:W-:Y:S01]  /*2c30*/  FFMA R56, R42.reuse, R70, R59 ;  /* 0x000000462a387223 */ /* 0x040fe2000000003b */
[C---:B------:R-:W-:Y:S01]  /*2c40*/  FFMA R40, R42.reuse, R154, R41 ;  /* 0x0000009a2a287223 */ /* 0x040fe20000000029 */
[----:B------:R-:W1:Y:S01]  /*2c50*/  LDS.128 R36, [R0.X4+UR5+0x2100] ;  /* 0x0021000500247984 */ /* 0x000e620008004c00 */
[C---:B------:R-:W-:Y:S01]  /*2c60*/  FFMA R170, R42.reuse, R158, R57 ;  /* 0x0000009e2aaa7223 */ /* 0x040fe20000000039 */
[----:B------:R-:W-:Y:S01]  /*2c70*/  FFMA R168, R42, R162, R61 ;  /* 0x000000a22aa87223 */ /* 0x000fe2000000003d */
        /* <DEDUP_REMOVED lines=8> */
[C---:B------:R-:W-:Y:S01]  /*2d00*/  FFMA R171, R43.reuse, R71, R56 ;  /* 0x000000472bab7223 */ /* 0x040fe20000000038 */
        /* <DEDUP_REMOVED lines=15> */
[C---:B------:R-:W-:Y:S01]  /*2e00*/  FFMA R61, R33.reuse, R161, R52 ;  /* 0x000000a1213d7223 */ /* 0x040fe20000000034 */
[C---:B------:R-:W-:Y:S01]  /*2e10*/  FFMA R122, R32.reuse, R68, R122 ;  /* 0x00000044207a7223 */ /* 0x040fe2000000007a */
[----:B------:R-:W3:Y:S01]  /*2e20*/  LDS.128 R52, [R0.X4+UR5+0x2800] ;  /* 0x0028000500347984 */ /* 0x000ee20008004c00 */
[----:B------:R-:W-:Y:S01]  /*2e30*/  FFMA R32, R32, R152, R120 ;  /* 0x0000009820207223 */ /* 0x000fe20000000078 */
[----:B------:R-:W-:Y:S01]  /*2e40*/  FFMA R196, R82, R162, R85 ;  /* 0x000000a252c47223 */ /* 0x000fe20000000055 */
[C---:B------:R-:W-:Y:S01]  /*2e50*/  FFMA R59, R33.reuse, R69, R122 ;  /* 0x00000045213b7223 */ /* 0x040fe2000000007a */
[C---:B------:R-:W-:Y:S01]  /*2e60*/  FFMA R122, R34.reuse, R158, R57 ;  /* 0x0000009e227a7223 */ /* 0x040fe20000000039 */
[----:B------:R-:W-:Y:S01]  /*2e70*/  FFMA R33, R33, R153, R32 ;  /* 0x0000009921217223 */ /* 0x000fe20000000020 */
[----:B------:R-:W4:Y:S01]  /*2e80*/  LDS.128 R72, [R0.X4+UR5+0x2880] ;  /* 0x0028800500487984 */ /* 0x000f220008004c00 */
        /* <DEDUP_REMOVED lines=39> */
[C---:B---3--:R-:W-:Y:S01]  /*3100*/  FFMA R60, R52.reuse, R156, R151 ;  /* 0x0000009c343c7223 */ /* 0x048fe20000000097 */
        /* <DEDUP_REMOVED lines=8> */
[----:B------:R-:W2:Y:S01]  /*3190*/  LDS.128 R60, [R0.X4+UR5+0x2980] ;  /* 0x00298005003c7984 */ /* 0x000ea20008004c00 */
[C---:B------:R-:W-:Y:S01]  /*31a0*/  FFMA R81, R53.reuse, R69, R150 ;  /* 0x0000004535517223 */ /* 0x040fe20000000096 */
[----:B------:R-:W-:Y:S01]  /*31b0*/  FFMA R53, R53, R153, R52 ;  /* 0x0000009935357223 */ /* 0x000fe20000000034 */
[C---:B------:R-:W-:Y:S01]  /*31c0*/  FFMA R80, R54.reuse, R162, R83 ;  /* 0x000000a236507223 */ /* 0x040fe20000000053 */
[C---:B------:R-:W-:Y:S01]  /*31d0*/  FFMA R42, R54.reuse, R158, R43 ;  /* 0x0000009e362a7223 */ /* 0x040fe2000000002b */
[C---:B------:R-:W-:Y:S01]  /*31e0*/  FFMA R82, R54.reuse, R70, R81 ;  /* 0x0000004636527223 */ /* 0x040fe20000000051 */
[----:B------:R-:W-:Y:S01]  /*31f0*/  FFMA R52, R54, R154, R53 ;  /* 0x0000009a36347223 */ /* 0x000fe20000000035 */
[C---:B------:R-:W-:Y:S01]  /*3200*/  FFMA R43, R55.reuse, R163, R80 ;  /* 0x000000a3372b7223 */ /* 0x040fe20000000050 */
[C---:B----4-:R-:W-:Y:S01]  /*3210*/  FFMA R80, R72.reuse, R156, R67 ;  /* 0x0000009c48507223 */ /* 0x050fe20000000043 */
        /* <DEDUP_REMOVED lines=11> */
[----:B------:R-:W3:Y:S01]  /*32d0*/  LDS.128 R64, [R0.X4+UR5+0x3000] ;  /* 0x0030000500407984 */ /* 0x000ee20008004c00 */
[C---:B------:R-:W-:Y:S01]  /*32e0*/  FFMA R72, R74.reuse, R162, R83 ;  /* 0x000000a24a487223 */ /* 0x040fe20000000053 */
[C---:B------:R-:W-:Y:S01]  /*32f0*/  FFMA R120, R74.reuse, R70, R81 ;  /* 0x000000464a787223 */ /* 0x040fe20000000051 */
[----:B------:R-:W-:Y:S01]  /*3300*/  FFMA R54, R74, R154, R73 ;  /* 0x0000009a4a367223 */ /* 0x000fe20000000049 */
[C---:B-1----:R-:W-:Y:S01]  /*3310*/  FFMA R74, R56.reuse, R156, R51 ;  /* 0x0000009c384a7223 */ /* 0x042fe20000000033 */
[C---:B------:R-:W-:Y:S01]  /*3320*/  FFMA R115, R75.reuse, R163, R72 ;  /* 0x000000a34b737223 */ /* 0x040fe20000000048 */
[C---:B------:R-:W-:Y:S01]  /*3330*/  FFMA R72, R56.reuse, R68, R50 ;  /* 0x0000004438487223 */ /* 0x040fe20000000032 */
[C---:B------:R-:W-:Y:S01]  /*3340*/  FFMA R50, R56.reuse, R160, R49 ;  /* 0x000000a038327223 */ /* 0x040fe20000000031 */
[C---:B------:R-:W-:Y:S01]  /*3350*/  FFMA R121, R75.reuse, R159, R80 ;  /* 0x0000009f4b797223 */ /* 0x040fe20000000050 */
[C---:B------:R-:W-:Y:S01]  /*3360*/  FFMA R120, R75.reuse, R71, R120 ;  /* 0x000000474b787223 */ /* 0x040fe20000000078 */
[----:B------:R-:W-:Y:S01]  /*3370*/  FFMA R54, R75, R155, R54 ;  /* 0x0000009b4b367223 */ /* 0x000fe20000000036 */
[C---:B------:R-:W-:Y:S01]  /*3380*/  FFMA R49, R57.reuse, R157, R74 ;  /* 0x0000009d39317223 */ /* 0x040fe2000000004a */
[C---:B------:R-:W-:Y:S01]  /*3390*/  FFMA R51, R57.reuse, R69, R72 ;  /* 0x0000004539337223 */ /* 0x040fe20000000048 */
[----:B------:R-:W-:Y:S01]  /*33a0*/  FFMA R48, R56, R152, R48 ;  /* 0x0000009838307223 */ /* 0x000fe20000000030 */
[----:B------:R-:W1:Y:S01]  /*33b0*/  LDS.128 R72, [R0.X4+UR5+0x3080] ;  /* 0x0030800500487984 */ /* 0x000e620008004c00 */
[C---:B------:R-:W-:Y:S01]  /*33c0*/  FFMA R55, R57.reuse, R161, R50 ;  /* 0x000000a139377223 */ /* 0x040fe20000000032 */
[C---:B------:R-:W-:Y:S01]  /*33d0*/  FFMA R50, R58.reuse, R70, R51 ;  /* 0x000000463a327223 */ /* 0x040fe20000000033 */
[----:B------:R-:W-:Y:S01]  /*33e0*/  FFMA R57, R57, R153, R48 ;  /* 0x0000009939397223 */ /* 0x000fe20000000030 */
[C---:B------:R-:W-:Y:S01]  /*33f0*/  FFMA R114, R58.reuse, R158, R49 ;  /* 0x0000009e3a727223 */ /* 0x040fe20000000031 */
[----:B------:R-:W-:Y:S01]  /*3400*/  FFMA R112, R58, R162, R55 ;  /* 0x000000a23a707223 */ /* 0x000fe20000000037 */
[----:B--2---:R-:W-:Y:S01]  /*3410*/  FFMA R56, R60, R156, R119 ;  /* 0x0000009c3c387223 */ /* 0x004fe20000000077 */
        /* <DEDUP_REMOVED lines=19> */
[C---:B---3--:R-:W-:Y:S01]  /*3550*/  FFMA R60, R64.reuse, R156, R127 ;  /* 0x0000009c403c7223 */ /* 0x048fe2000000007f */
[C---:B------:R-:W-:Y:S01]  /*3560*/  FFMA R126, R64.reuse, R68, R126 ;  /* 0x00000044407e7223 */ /* 0x040fe2000000007e */
[C---:B------:R-:W-:Y:S01]  /*3570*/  FFMA R109, R63.reuse, R163, R50 ;  /* 0x000000a33f6d7223 */ /* 0x040fe20000000032 */
[----:B------:R-:W-:Y:S01]  /*3580*/  FFMA R49, R63, R155, R62 ;  /* 0x0000009b3f317223 */ /* 0x000fe2000000003e */
        /* <DEDUP_REMOVED lines=9> */
[----:B------:R-:W-:Y:S01]  /*3620*/  FFMA R106, R66, R162, R81 ;  /* 0x000000a2426a7223 */ /* 0x000fe20000000051 */
[----:B-1----:R-:W-:Y:S01]  /*3630*/  FFMA R130, R72, R68, R130 ;  /* 0x0000004448827223 */ /* 0x002fe20000000082 */
[----:B------:R-:W-:Y:S01]  /*3640*/  FFMA R50, R66, R154, R65 ;  /* 0x0000009a42327223 */ /* 0x000fe20000000041 */
        /* <DEDUP_REMOVED lines=10> */
[----:B------:R-:W-:Y:S01]  /*36f0*/  FFMA R50, R67, R155, R50 ;  /* 0x0000009b43327223 */ /* 0x000fe20000000032 */
[C---:B------:R-:W-:Y:S01]  /*3700*/  FFMA R80, R74.reuse, R158, R51 ;  /* 0x0000009e4a507223 */ /* 0x040fe20000000033 */
[----:B------:R-:W1:Y:S01]  /*3710*/  LDS.128 R64, [R0.X4+UR5+0x3800] ;  /* 0x0038000500407984 */ /* 0x000e620008004c00 */
        /* <DEDUP_REMOVED lines=14> */
[----:B------:R-:W2:Y:S01]  /*3800*/  LDS.128 R72, [R0.X4+UR5+0x3880] ;  /* 0x0038800500487984 */ /* 0x000ea20008004c00 */
[-C--:B------:R-:W-:Y:S01]  /*3810*/  FFMA R57, R57, R153.reuse, R56 ;  /* 0x0000009939397223 */ /* 0x080fe20000000038 */
[----:B------:R-:W-:Y:S01]  /*3820*/  FFMA R102, R58, R158, R55 ;  /* 0x0000009e3a667223 */ /* 0x000fe20000000037 */
[----:B---3--:R-:W-:Y:S01]  /*3830*/  FFMA R136, R60, R152, R136 ;  /* 0x000000983c887223 */ /* 0x008fe20000000088 */
[C---:B------:R-:W-:Y:S01]  /*3840*/  FFMA R82, R58.reuse, R70, R81 ;  /* 0x000000463a527223 */ /* 0x040fe20000000051 */
[C---:B------:R-:W-:Y:S01]  /*3850*/  FFMA R80, R58.reuse, R162, R83 ;  /* 0x000000a23a507223 */ /* 0x040fe20000000053 */
[----:B------:R-:W-:Y:S01]  /*3860*/  FFMA R56, R58, R154, R57 ;  /* 0x0000009a3a387223 */ /* 0x000fe20000000039 */
        /* <DEDUP_REMOVED lines=17> */
[----:B------:R-:W-:Y:S01]  /*3980*/  FFMA R59, R63, R71, R60 ;  /* 0x000000473f3b7223 */ /* 0x000fe2000000003c */
[C---:B-1----:R-:W-:Y:S01]  /*3990*/  FFMA R60, R64.reuse, R156, R79 ;  /* 0x0000009c403c7223 */ /* 0x042fe2000000004f */
[C---:B------:R-:W-:Y:S01]  /*39a0*/  FFMA R76, R64.reuse, R152, R76 ;  /* 0x00000098404c7223 */ /* 0x040fe2000000004c */
[C---:B------:R-:W-:Y:S01]  /*39b0*/  FFMA R78, R64.reuse, R68, R78 ;  /* 0x00000044404e7223 */ /* 0x040fe2000000004e */
[----:B------:R-:W-:Y:S01]  /*39c0*/  FFMA R64, R64, R160, R77 ;  /* 0x000000a040407223 */ /* 0x000fe2000000004d */
[----:B------:R-:W-:Y:S01]  /*39d0*/  FFMA R61, R65, R157, R60 ;  /* 0x0000009d413d7223 */ /* 0x000fe2000000003c */
        /* <DEDUP_REMOVED lines=9> */
[----:B------:R-:W-:Y:S01]  /*3a70*/  FFMA R95, R67, R159, R64 ;  /* 0x0000009f435f7223 */ /* 0x000fe20000000040 */
[C---:B--2---:R-:W-:Y:S01]  /*3a80*/  FFMA R64, R72.reuse, R160, R45 ;  /* 0x000000a048407223 */ /* 0x044fe2000000002d */
[C---:B------:R-:W-:Y:S01]  /*3a90*/  FFMA R46, R72.reuse, R68, R46 ;  /* 0x00000044482e7223 */ /* 0x040fe2000000002e */
[----:B------:R-:W1:Y:S01]  /*3aa0*/  LDS.128 R60, [R0.X4+UR5+0x3980] ;  /* 0x00398005003c7984 */ /* 0x000e620008004c00 */
        /* <DEDUP_REMOVED lines=10> */
[----:B------:R-:W-:Y:S01]  /*3b50*/  LDS.128 R84, [R0.X4+UR5+0x10] ;  /* 0x0000100500547984 */ /* 0x000fe20008004c00 */
[C---:B------:R-:W-:Y:S01]  /*3b60*/  FFMA R100, R74.reuse, R154, R65 ;  /* 0x0000009a4a647223 */ /* 0x040fe20000000041 */
[C---:B------:R-:W-:Y:S01]  /*3b70*/  FFMA R94, R67.reuse, R71, R94 ;  /* 0x00000047435e7223 */ /* 0x040fe2000000005e */
[C---:B------:R-:W-:Y:S01]  /*3b80*/  FFMA R93, R67.reuse, R163, R66 ;  /* 0x000000a3435d7223 */ /* 0x040fe20000000042 */
[----:B------:R-:W2:Y:S01]  /*3b90*/  LDS.128 R44, [R9+0x90] ;  /* 0x00009000092c7984 */ /* 0x000ea20000000c00 */
[----:B------:R-:W-:Y:S01]  /*3ba0*/  FFMA R96, R67, R155, R96 ;  /* 0x0000009b43607223 */ /* 0x000fe20000000060 */
[----:B------:R-:W-:Y:S01]  /*3bb0*/  FFMA R74, R74, R158, R73 ;  /* 0x0000009e4a4a7223 */ /* 0x000fe20000000049 */
[C---:B------:R-:W-:Y:S01]  /*3bc0*/  FFMA R99, R75.reuse, R71, R72 ;  /* 0x000000474b637223 */ /* 0x040fe20000000048 */
[----:B------:R-:W4:Y:S01]  /*3bd0*/  LDS.128 R76, [R9+0x10] ;  /* 0x00001000094c7984 */ /* 0x000f220000000c00 */
[C---:B---3--:R-:W-:Y:S01]  /*3be0*/  FFMA R72, R80.reuse, R68, R30 ;  /* 0x0000004450487223 */ /* 0x048fe2000000001e */
[C---:B------:R-:W-:Y:S01]  /*3bf0*/  FFMA R97, R75.reuse, R159, R74 ;  /* 0x0000009f4b617223 */ /* 0x040fe2000000004a */
[C---:B------:R-:W-:Y:S01]  /*3c00*/  FFMA R74, R80.reuse, R156, R31 ;  /* 0x0000009c504a7223 */ /* 0x040fe2000000001f */
[----:B------:R-:W3:Y:S01]  /*3c10*/  LDS.128 R64, [R9+0x190] ;  /* 0x0001900009407984 */ /* 0x000ee20000000c00 */
[C---:B------:R-:W-:Y:S01]  /*3c20*/  FFMA R30, R80.reuse, R160, R29 ;  /* 0x000000a0501e7223 */ /* 0x040fe2000000001d */
[----:B------:R-:W-:Y:S01]  /*3c30*/  FFMA R28, R80, R152, R28 ;  /* 0x00000098501c7223 */ /* 0x000fe2000000001c */
[C---:B------:R-:W-:Y:S01]  /*3c40*/  FFMA R98, R75.reuse, R163, R98 ;  /* 0x000000a34b627223 */ /* 0x040fe20000000062 */
[----:B------:R-:W5:Y:S01]  /*3c50*/  LDS.128 R88, [R9+0x110] ;  /* 0x0001100009587984 */ /* 0x000f620000000c00 */
[----:B------:R-:W-:Y:S01]  /*3c60*/  FFMA R100, R75, R155, R100 ;  /* 0x0000009b4b647223 */ /* 0x000fe20000000064 */
[C---:B------:R-:W-:Y:S01]  /*3c70*/  FFMA R73, R81.reuse, R157, R74 ;  /* 0x0000009d51497223 */ /* 0x040fe2000000004a */
[C---:B------:R-:W-:Y:S01]  /*3c80*/  FFMA R75, R81.reuse, R69, R72 ;  /* 0x00000045514b7223 */ /* 0x040fe20000000048 */
[C---:B------:R-:W-:Y:S01]  /*3c90*/  FFMA R117, R81.reuse, R161, R30 ;  /* 0x000000a151757223 */ /* 0x040fe2000000001e */
[----:B------:R-:W-:Y:S01]  /*3ca0*/  FFMA R81, R81, R153, R28 ;  /* 0x0000009951517223 */ /* 0x000fe2000000001c */
[C---:B------:R-:W-:Y:S01]  /*3cb0*/  FFMA R74, R82.reuse, R158, R73 ;  /* 0x0000009e524a7223 */ /* 0x040fe20000000049 */
[----:B------:R-:W5:Y:S01]  /*3cc0*/  LDS.128 R28, [R0.X4+UR5+0x90] ;  /* 0x00009005001c7984 */ /* 0x000f620008004c00 */
        /* <DEDUP_REMOVED lines=8> */
[----:B------:R-:W1:Y:S01]  /*3d50*/  LDS.128 R72, [R0.X4+UR5+0x110] ;  /* 0x0001100500487984 */ /* 0x000e620008004c00 */
        /* <DEDUP_REMOVED lines=11> */
[C---:B--2---:R-:W-:Y:S01]  /*3e10*/  FFMA R60, R84.reuse, R44, R5 ;  /* 0x0000002c543c7223 */ /* 0x044fe20000000005 */
[C---:B------:R-:W-:Y:S01]  /*3e20*/  FFMA R159, R63.reuse, R159, R158 ;  /* 0x0000009f3f9f7223 */ /* 0x040fe2000000009e */
[C---:B------:R-:W-:Y:S01]  /*3e30*/  FFMA R71, R63.reuse, R71, R70 ;  /* 0x000000473f477223 */ /* 0x040fe20000000046 */
[C---:B------:R-:W-:Y:S01]  /*3e40*/  FFMA R163, R63.reuse, R163, R162 ;  /* 0x000000a33fa37223 */ /* 0x040fe200000000a2 */
[C---:B----4-:R-:W-:Y:S01]  /*3e50*/  FFMA R4, R84.reuse, R76, R4 ;  /* 0x0000004c54047223 */ /* 0x050fe20000000004 */
[----:B------:R-:W-:Y:S01]  /*3e60*/  FFMA R155, R63, R155, R62 ;  /* 0x0000009b3f9b7223 */ /* 0x000fe2000000003e */
[C---:B------:R-:W-:Y:S01]  /*3e70*/  FFMA R5, R85.reuse, R45, R60 ;  /* 0x0000002d55057223 */ /* 0x040fe2000000003c */
[----:B---3--:R-:W-:Y:S01]  /*3e80*/  FFMA R6, R84, R64, R6 ;  /* 0x0000004054067223 */ /* 0x008fe20000000006 */
[----:B------:R-:W2:Y:S01]  /*3e90*/  LDS.128 R60, [R0.X4+UR5+0x190] ;  /* 0x00019005003c7984 */ /* 0x000ea20008004c00 */
[C---:B------:R-:W-:Y:S01]  /*3ea0*/  FFMA R69, R85.reuse, R77, R4 ;  /* 0x0000004d55457223 */ /* 0x040fe20000000004 */
[----:B------:R-:W-:Y:S01]  /*3eb0*/  FFMA R4, R86, R46, R5 ;  /* 0x0000002e56047223 */ /* 0x000fe20000000005 */
[----:B-----5:R-:W-:Y:S01]  /*3ec0*/  FFMA R84, R84, R88, R3 ;  /* 0x0000005854547223 */ /* 0x020fe20000000003 */
[----:B------:R-:W-:Y:S01]  /*3ed0*/  FFMA R3, R85, R65, R6 ;  /* 0x0000004155037223 */ /* 0x000fe20000000006 */
        /* <DEDUP_REMOVED lines=13> */
[C---:B------:R-:W-:Y:S01]  /*3fb0*/  FFMA R10, R30.reuse, R90, R81 ;  /* 0x0000005a1e0a7223 */ /* 0x040fe20000000051 */
[----:B------:R-:W-:Y:S01]  /*3fc0*/  FFMA R29, R29, R77, R8 ;  /* 0x0000004d1d1d7223 */ /* 0x000fe20000000008 */
[----:B------:R-:W-:Y:S01]  /*3fd0*/  FFMA R28, R30, R66, R11 ;  /* 0x000000421e1c7223 */ /* 0x000fe2000000000b */
[C---:B-1----:R-:W-:Y:S01]  /*3fe0*/  FFMA R14, R72.reuse, R64, R14 ;  /* 0x00000040480e7223 */ /* 0x042fe2000000000e */
[----:B------:R-:W-:Y:S01]  /*3ff0*/  FFMA R12, R72, R44, R12 ;  /* 0x0000002c480c7223 */ /* 0x000fe2000000000c */
        /* <DEDUP_REMOVED lines=9> */
[----:B------:R-:W1:Y:S01]  /*4090*/  LDS.128 R12, [R0.X4+UR5+0x890] ;  /* 0x00089005000c7984 */ /* 0x000e620008004c00 */
[C---:B------:R-:W-:Y:S01]  /*40a0*/  FFMA R8, R31.reuse, R79, R8 ;  /* 0x0000004f1f087223 */ /* 0x040fe20000000008 */
[----:B------:R-:W-:Y:S01]  /*40b0*/  FFMA R31, R31, R47, R30 ;  /* 0x0000002f1f1f7223 */ /* 0x000fe2000000001e */
[C---:B------:R-:W-:Y:S01]  /*40c0*/  FFMA R30, R74.reuse, R90, R81 ;  /* 0x0000005a4a1e7223 */ /* 0x040fe20000000051 */
[----:B------:R-:W-:Y:S01]  /*40d0*/  FFMA R73, R73, R77, R72 ;  /* 0x0000004d49497223 */ /* 0x000fe20000000048 */
[----:B------:R-:W-:Y:S01]  /*40e0*/  FFMA R70, R74, R66, R29 ;  /* 0x000000424a467223 */ /* 0x000fe2000000001d */
[----:B------:R-:W-:Y:S01]  /*40f0*/  FFMA R86, R86, R90, R85 ;  /* 0x0000005a56567223 */ /* 0x000fe20000000055 */
[C---:B------:R-:W-:Y:S01]  /*4100*/  FFMA R29, R75.reuse, R91, R30 ;  /* 0x0000005b4b1d7223 */ /* 0x040fe2000000001e */
[C---:B--2---:R-:W-:Y:S01]  /*4110*/  FFMA R18, R60.reuse, R64, R18 ;  /* 0x000000403c127223 */ /* 0x044fe20000000012 */
[----:B------:R-:W-:Y:S01]  /*4120*/  FFMA R16, R60, R44, R16 ;  /* 0x0000002c3c107223 */ /* 0x000fe20000000010 */
[C---:B------:R-:W-:Y:S01]  /*4130*/  FFMA R28, R74.reuse, R78, R73 ;  /* 0x0000004e4a1c7223 */ /* 0x040fe20000000049 */
[----:B------:R-:W-:Y:S01]  /*4140*/  FFMA R30, R75, R67, R70 ;  /* 0x000000434b1e7223 */ /* 0x000fe20000000046 */
[----:B------:R-:W-:Y:S01]  /*4150*/  FFMA R74, R74, R46, R83 ;  /* 0x0000002e4a4a7223 */ /* 0x000fe20000000053 */
[C---:B------:R-:W-:Y:S01]  /*4160*/  FFMA R70, R60.reuse, R88, R19 ;  /* 0x000000583c467223 */ /* 0x040fe20000000013 */
[----:B------:R-:W-:Y:S01]  /*4170*/  FFMA R60, R60, R76, R17 ;  /* 0x0000004c3c3c7223 */ /* 0x000fe20000000011 */
[C---:B------:R-:W-:Y:S01]  /*4180*/  FFMA R73, R61.reuse, R65, R18 ;  /* 0x000000413d497223 */ /* 0x040fe20000000012 */
[C---:B------:R-:W-:Y:S01]  /*4190*/  FFMA R83, R61.reuse, R45, R16 ;  /* 0x0000002d3d537223 */ /* 0x040fe20000000010 */
[C---:B------:R-:W-:Y:S01]  /*41a0*/  FFMA R81, R61.reuse, R89, R70 ;  /* 0x000000593d517223 */ /* 0x040fe20000000046 */
[----:B------:R-:W2:Y:S01]  /*41b0*/  LDS.128 R16, [R0.X4+UR5+0x910] ;  /* 0x0009100500107984 */ /* 0x000ea20008004c00 */
[----:B------:R-:W-:Y:S01]  /*41c0*/  FFMA R61, R61, R77, R60 ;  /* 0x0000004d3d3d7223 */ /* 0x000fe2000000003c */
        /* <DEDUP_REMOVED lines=54> */
[C---:B------:R-:W-:Y:S01]  /*4530*/  FFMA R82, R18.reuse, R90, R81 ;  /* 0x0000005a12527223 */ /* 0x040fe20000000051 */
[----:B------:R-:W-:Y:S01]  /*4540*/  FFMA R68, R87, R67, R68 ;  /* 0x0000004357447223 */ /* 0x000fe20000000044 */
        /* <DEDUP_REMOVED lines=12> */
[----:B------:R-:W3:Y:S01]  /*4610*/  LDS.128 R16, [R0.X4+UR5+0x1110] ;  /* 0x0011100500107984 */ /* 0x000ee20008004c00 */
[C---:B------:R-:W-:Y:S01]  /*4620*/  FFMA R119, R21.reuse, R45, R200 ;  /* 0x0000002d15777223 */ /* 0x040fe200000000c8 */
        /* <DEDUP_REMOVED lines=22> */
[C---:B--2---:R-:W-:Y:S01]  /*4790*/  FFMA R194, R12.reuse, R64, R194 ;  /* 0x000000400cc27223 */ /* 0x044fe200000000c2 */
        /* <DEDUP_REMOVED lines=31> */
[-C--:B------:R-:W-:Y:S01]  /*4990*/  FFMA R87, R87, R91.reuse, R86 ;  /* 0x0000005b57577223 */ /* 0x080fe20000000056 */
[C---:B------:R-:W-:Y:S01]  /*49a0*/  FFMA R162, R18.reuse, R78, R17 ;  /* 0x0000004e12a27223 */ /* 0x040fe20000000011 */
[C---:B------:R-:W-:Y:S01]  /*49b0*/  FFMA R189, R19.reuse, R91, R16 ;  /* 0x0000005b13bd7223 */ /* 0x040fe20000000010 */
[----:B------:R-:W-:Y:S01]  /*49c0*/  FFMA R18, R18, R46, R119 ;  /* 0x0000002e12127223 */ /* 0x000fe20000000077 */
        /* <DEDUP_REMOVED lines=25> */
[----:B------:R-:W2:Y:S01]  /*4b60*/  LDS.128 R20, [R0.X4+UR5+0x1990] ;  /* 0x0019900500147984 */ /* 0x000ea20008004c00 */
[C---:B------:R-:W-:Y:S01]  /*4b70*/  FFMA R85, R5.reuse, R65, R182 ;  /* 0x0000004105557223 */ /* 0x040fe200000000b6 */
[C---:B------:R-:W-:Y:S01]  /*4b80*/  FFMA R119, R5.reuse, R45, R180 ;  /* 0x0000002d05777223 */ /* 0x040fe200000000b4 */
[----:B------:R-:W-:Y:S01]  /*4b90*/  FFMA R5, R5, R77, R4 ;  /* 0x0000004d05057223 */ /* 0x000fe20000000004 */
[C---:B------:R-:W-:Y:S01]  /*4ba0*/  FFMA R154, R6.reuse, R90, R117 ;  /* 0x0000005a069a7223 */ /* 0x040fe20000000075 */
[----:B------:R-:W-:Y:S01]  /*4bb0*/  FFMA R4, R6, R66, R85 ;  /* 0x0000004206047223 */ /* 0x000fe20000000055 */
[----:B---3--:R-:W-:Y:S01]  /*4bc0*/  FFMA R178, R12, R64, R178 ;  /* 0x000000400cb27223 */ /* 0x008fe200000000b2 */
        /* <DEDUP_REMOVED lines=15> */
[----:B------:R-:W-:-:S02]  /*4cc0*/  FFMA R150, R14, R90, R117 ;  /* 0x0000005a0e967223 */ /* 0x000fc40000000075 */
        /* <DEDUP_REMOVED lines=16> */
[----:B------:R-:W-:Y:S01]  /*4dd0*/  FFMA R146, R18, R90, R117 ;  /* 0x0000005a12927223 */ /* 0x000fe20000000075 */
[----:B--2---:R-:W-:Y:S01]  /*4de0*/  FFMA R170, R20, R64, R170 ;  /* 0x0000004014aa7223 */ /* 0x004fe200000000aa */
        /* <DEDUP_REMOVED lines=16> */
[C---:B---3--:R-:W-:Y:S01]  /*4ef0*/  FFMA R166, R4.reuse, R64, R166 ;  /* 0x0000004004a67223 */ /* 0x048fe200000000a6 */
[----:B------:R-:W-:Y:S01]  /*4f00*/  FFMA R164, R4, R44, R164 ;  /* 0x0000002c04a47223 */ /* 0x000fe200000000a4 */
[----:B------:R-:W-:Y:S01]  /*4f10*/  FFMA R140, R22, R78, R21 ;  /* 0x0000004e168c7223 */ /* 0x000fe20000000015 */
[----:B------:R-:W-:Y:S01]  /*4f20*/  FFMA R141, R23, R67, R20 ;  /* 0x00000043178d7223 */ /* 0x000fe20000000014 */
        /* <DEDUP_REMOVED lines=45> */
[----:B------:R-:W-:Y:S01]  /*5200*/  FFMA R17, R17, R77, R34 ;  /* 0x0000004d11117223 */ /* 0x000fe20000000022 */
[----:B------:R-:W-:-:S02]  /*5210*/  FFMA R130, R18, R66, R35 ;  /* 0x0000004212827223 */ /* 0x000fc40000000023 */
[C---:B------:R-:W-:Y:S01]  /*5220*/  FFMA R129, R19.reuse, R91, R16 ;  /* 0x0000005b13817223 */ /* 0x040fe20000000010 */
[C---:B------:R-:W-:Y:S01]  /*5230*/  FFMA R128, R18.reuse, R78, R17 ;  /* 0x0000004e12807223 */ /* 0x040fe20000000011 */
[----:B------:R-:W-:Y:S01]  /*5240*/  FFMA R18, R18, R46, R37 ;  /* 0x0000002e12127223 */ /* 0x000fe20000000025 */
[C---:B---3--:R-:W-:Y:S01]  /*5250*/  FFMA R16, R20.reuse, R44, R41 ;  /* 0x0000002c14107223 */ /* 0x048fe20000000029 */
        /* <DEDUP_REMOVED lines=61> */
[----:B------:R-:W3:Y:S01]  /*5630*/  LDS.128 R12, [R0.X4+UR5+0x3090] ;  /* 0x00309005000c7984 */ /* 0x000ee20008004c00 */
        /* <DEDUP_REMOVED lines=39> */
[C---:B---3--:R-:W-:Y:S01]  /*58b0*/  FFMA R104, R12.reuse, R88, R104 ;  /* 0x000000580c687223 */ /* 0x048fe20000000068 */
        /* <DEDUP_REMOVED lines=67> */
[C---:B-1----:R-:W-:Y:S01]  /*5cf0*/  FFMA R98, R12.reuse, R44, R98 ;  /* 0x0000002c0c627223 */ /* 0x042fe20000000062 */
        /* <DEDUP_REMOVED lines=12> */
[----:B------:R-:W-:Y:S01]  /*5dc0*/  LDS.128 R96, [R9+0x20] ;  /* 0x0000200009607984 */ /* 0x000fe20000000c00 */
[C---:B------:R-:W-:Y:S01]  /*5dd0*/  FFMA R120, R14.reuse, R78, R57 ;  /* 0x0000004e0e787223 */ /* 0x040fe20000000039 */
[----:B------:R-:W-:Y:S01]  /*5de0*/  FFMA R14, R14, R66, R13 ;  /* 0x000000420e0e7223 */ /* 0x000fe2000000000d */
[C---:B------:R-:W-:Y:S01]  /*5df0*/  FFMA R117, R15.reuse, R47, R12 ;  /* 0x0000002f0f757223 */ /* 0x040fe2000000000c */
[----:B------:R-:W-:Y:S01]  /*5e00*/  LDS.128 R32, [R9+0xa0] ;  /* 0x0000a00009207984 */ /* 0x000fe20000000c00 */
[C---:B--2---:R-:W-:Y:S01]  /*5e10*/  FFMA R12, R16.reuse, R44, R209 ;  /* 0x0000002c100c7223 */ /* 0x044fe200000000d1 */
[C---:B------:R-:W-:Y:S01]  /*5e20*/  FFMA R119, R15.reuse, R67, R14 ;  /* 0x000000430f777223 */ /* 0x040fe2000000000e */
[C---:B------:R-:W-:Y:S01]  /*5e30*/  FFMA R14, R16.reuse, R64, R211 ;  /* 0x00000040100e7223 */ /* 0x040fe200000000d3 */
[----:B------:R-:W1:Y:S01]  /*5e40*/  LDS.128 R100, [R0.X4+UR5+0x20] ;  /* 0x0000200500647984 */ /* 0x000e620008004c00 */
[C---:B------:R-:W-:Y:S01]  /*5e50*/  FFMA R118, R15.reuse, R91, R118 ;  /* 0x0000005b0f767223 */ /* 0x040fe20000000076 */
[----:B------:R-:W-:Y:S01]  /*5e60*/  FFMA R120, R15, R79, R120 ;  /* 0x0000004f0f787223 */ /* 0x000fe20000000078 */
[C---:B------:R-:W-:Y:S01]  /*5e70*/  FFMA R121, R17.reuse, R65, R14 ;  /* 0x0000004111797223 */ /* 0x040fe2000000000e */
[----:B------:R-:W2:Y:S01]  /*5e80*/  LDS.128 R56, [R9+0x1a0] ;  /* 0x0001a00009387984 */ /* 0x000ea20000000c00 */
[C---:B------:R-:W-:Y:S01]  /*5e90*/  FFMA R167, R17.reuse, R45, R12 ;  /* 0x0000002d11a77223 */ /* 0x040fe2000000000c */
[C---:B------:R-:W-:Y:S01]  /*5ea0*/  FFMA R210, R16.reuse, R88, R210 ;  /* 0x0000005810d27223 */ /* 0x040fe200000000d2 */
[----:B------:R-:W-:Y:S01]  /*5eb0*/  FFMA R208, R16, R76, R208 ;  /* 0x0000004c10d07223 */ /* 0x000fe200000000d0 */
[----:B------:R-:W-:Y:S01]  /*5ec0*/  LDS.128 R92, [R9+0x120] ;  /* 0x00012000095c7984 */ /* 0x000fe20000000c00 */
[C---:B------:R-:W-:Y:S01]  /*5ed0*/  FFMA R16, R18.reuse, R46, R167 ;  /* 0x0000002e12107223 */ /* 0x040fe200000000a7 */
[C---:B------:R-:W-:Y:S01]  /*5ee0*/  FFMA R165, R17.reuse, R89, R210 ;  /* 0x0000005911a57223 */ /* 0x040fe200000000d2 */
[----:B------:R-:W-:Y:S01]  /*5ef0*/  FFMA R17, R17, R77, R208 ;  /* 0x0000004d11117223 */ /* 0x000fe200000000d0 */
[----:B------:R-:W4:Y:S01]  /*5f00*/  LDS.128 R12, [R0.X4+UR5+0xa0] ;  /* 0x0000a005000c7984 */ /* 0x000f220008004c00 */
        /* <DEDUP_REMOVED lines=24> */
[C---:B-1----:R-:W-:Y:S01]  /*6090*/  FFMA R22, R100.reuse, R32, R69 ;  /* 0x0000002064167223 */ /* 0x042fe20000000045 */
[C---:B------:R-:W-:Y:S01]  /*60a0*/  FFMA R20, R100.reuse, R96, R3 ;  /* 0x0000006064147223 */ /* 0x040fe20000000003 */
[----:B--2---:R-:W-:-:S02]  /*60b0*/  FFMA R68, R100, R56, R68 ;  /* 0x0000003864447223 */ /* 0x004fc40000000044 */
[C---:B------:R-:W-:Y:S01]  /*60c0*/  FFMA R45, R101.reuse, R33, R22 ;  /* 0x00000021652d7223 */ /* 0x040fe20000000016 */
[C---:B------:R-:W-:Y:S02]  /*60d0*/  FFMA R47, R101.reuse, R97, R20 ;  /* 0x00000061652f7223 */ /* 0x040fe40000000014 */
[----:B------:R-:W1:Y:S01]  /*60e0*/  LDS.128 R20, [R0.X4+UR5+0x1a0] ;  /* 0x0001a00500147984 */ /* 0x000e620008004c00 */
[----:B------:R-:W-:Y:S01]  /*60f0*/  FFMA R3, R101, R57, R68 ;  /* 0x0000003965037223 */ /* 0x000fe20000000044 */
[C---:B------:R-:W-:Y:S01]  /*6100*/  FFMA R46, R102.reuse, R34, R45 ;  /* 0x00000022662e7223 */ /* 0x040fe2000000002d */
[----:B------:R-:W-:Y:S01]  /*6110*/  FFMA R44, R102, R98, R47 ;  /* 0x00000062662c7223 */ /* 0x000fe2000000002f */
[----:B----4-:R-:W-:Y:S01]  /*6120*/  FFMA R8, R12, R96, R8 ;  /* 0x000000600c087223 */ /* 0x010fe20000000008 */
[----:B------:R-:W-:Y:S01]  /*6130*/  FFMA R64, R102, R58, R3 ;  /* 0x0000003a66407223 */ /* 0x000fe20000000003 */
[C---:B------:R-:W-:Y:S01]  /*6140*/  FFMA R65, R103.reuse, R35, R46 ;  /* 0x0000002367417223 */ /* 0x040fe2000000002e */
[----:B------:R-:W-:Y:S01]  /*6150*/  FFMA R3, R103, R99, R44 ;  /* 0x0000006367037223 */ /* 0x000fe2000000002c */
[C---:B------:R-:W-:Y:S01]  /*6160*/  FFMA R44, R12.reuse, R56, R10 ;  /* 0x000000380c2c7223 */ /* 0x040fe2000000000a */
[C---:B------:R-:W-:Y:S01]  /*6170*/  FFMA R46, R12.reuse, R92, R11 ;  /* 0x0000005c0c2e7223 */ /* 0x040fe2000000000b */
[----:B------:R-:W-:Y:S01]  /*6180*/  FFMA R10, R12, R32, R31 ;  /* 0x000000200c0a7223 */ /* 0x000fe2000000001f */
        /* <DEDUP_REMOVED lines=110> */
[----:B------:R-:W-:Y:S01]  /*6870*/  FFMA R80, R22, R34, R81 ;  /* 0x0000002216507223 */ /* 0x000fe20000000051 */
[----:B---3--:R-:W-:Y:S01]  /*6880*/  FFMA R198, R28, R56, R198 ;  /* 0x000000381cc67223 */ /* 0x008fe200000000c6 */
[----:B------:R-:W-:Y:S01]  /*6890*/  FFMA R81, R23, R95, R20 ;  /* 0x0000005f17517223 */ /* 0x000fe20000000014 */
        /* <DEDUP_REMOVED lines=37> */
[C---:B--2---:R-:W-:Y:S01]  /*6af0*/  FFMA R14, R16.reuse, R92, R189 ;  /* 0x0000005c100e7223 */ /* 0x044fe200000000bd */
[----:B------:R-:W-:Y:S01]  /*6b00*/  FFMA R12, R16, R32, R161 ;  /* 0x00000020100c7223 */ /* 0x000fe200000000a1 */
        /* <DEDUP_REMOVED lines=11> */
[C---:B------:R-:W-:Y:S01]  /*6bc0*/  FFMA R189, R19.reuse, R95, R16 ;  /* 0x0000005f13bd7223 */ /* 0x040fe20000000010 */
[----:B------:R-:W-:Y:S01]  /*6bd0*/  FFMA R190, R18, R58, R89 ;  /* 0x0000003a12be7223 */ /* 0x000fe20000000059 */
[----:B---3--:R-:W-:Y:S01]  /*6be0*/  FFMA R158, R20, R56, R158 ;  /* 0x00000038149e7223 */ /* 0x008fe2000000009e */
[----:B------:R-:W-:Y:S01]  /*6bf0*/  FFMA R88, R18, R98, R17 ;  /* 0x0000006212587223 */ /* 0x000fe20000000011 */
[C---:B------:R-:W-:Y:S01]  /*6c00*/  FFMA R160, R20.reuse, R92, R160 ;  /* 0x0000005c14a07223 */ /* 0x040fe200000000a0 */
        /* <DEDUP_REMOVED lines=29> */
[-C--:B------:R-:W-:Y:S01]  /*6de0*/  FFMA R103, R103, R95.reuse, R102 ;  /* 0x0000005f67677223 */ /* 0x080fe20000000066 */
        /* <DEDUP_REMOVED lines=32> */
[----:B------:R-:W-:-:S02]  /*6ff0*/  FFMA R121, R17, R93, R146 ;  /* 0x0000005d11797223 */ /* 0x000fc40000000092 */
[----:B------:R-:W-:Y:S01]  /*7000*/  FFMA R17, R17, R97, R144 ;  /* 0x0000006111117223 */ /* 0x000fe20000000090 */
        /* <DEDUP_REMOVED lines=86> */
[C---:B------:R-:W-:Y:S01]  /*7570*/  FFMA R165, R23.reuse, R35, R20 ;  /* 0x0000002317a57223 */ /* 0x040fe20000000014 */
[----:B------:R-:W-:Y:S01]  /*7580*/  FFMA R166, R22, R94, R125 ;  /* 0x0000005e16a67223 */ /* 0x000fe2000000007d */
[C---:B---3--:R-:W-:Y:S01]  /*7590*/  FFMA R20, R24.reuse, R56, R6 ;  /* 0x0000003818147223 */ /* 0x048fe20000000006 */
[----:B------:R-:W-:Y:S01]  /*75a0*/  FFMA R6, R24, R92, R4 ;  /* 0x0000005c18067223 */ /* 0x000fe20000000004 */
[----:B------:R-:W-:Y:S01]  /*75b0*/  FFMA R22, R22, R98, R21 ;  /* 0x0000006216167223 */ /* 0x000fe20000000015 */
        /* <DEDUP_REMOVED lines=79> */
[----:B------:R-:W1:Y:S01]  /*7ab0*/  LDS.128 R4, [R0.X4+UR5+0x31a0] ;  /* 0x0031a00500047984 */ /* 0x000e620008004c00 */
[C---:B------:R-:W-:Y:S01]  /*7ac0*/  FFMA R148, R22.reuse, R58, R25 ;  /* 0x0000003a16947223 */ /* 0x040fe20000000019 */
[----:B------:R-:W-:Y:S01]  /*7ad0*/  FFMA R146, R22, R34, R37 ;  /* 0x0000002216927223 */ /* 0x000fe20000000025 */
[C---:B--2---:R-:W-:Y:S01]  /*7ae0*/  FFMA R86, R12.reuse, R56, R86 ;  /* 0x000000380c567223 */ /* 0x044fe20000000056 */
[C---:B------:R-:W-:Y:S01]  /*7af0*/  FFMA R104, R12.reuse, R92, R104 ;  /* 0x0000005c0c687223 */ /* 0x040fe20000000068 */
        /* <DEDUP_REMOVED lines=23> */
[C---:B------:R-:W-:Y:S01]  /*7c70*/  FFMA R27, R17.reuse, R93, R14 ;  /* 0x0000005d111b7223 */ /* 0x040fe2000000000e */
[----:B------:R-:W-:Y:S01]  /*7c80*/  FFMA R108, R16, R96, R108 ;  /* 0x00000060106c7223 */ /* 0x000fe2000000006c */
[----:B------:R-:W3:Y:S01]  /*7c90*/  LDS.128 R12, [R0.X4+UR5+0x38a0] ;  /* 0x0038a005000c7984 */ /* 0x000ee20008004c00 */
        /* <DEDUP_REMOVED lines=37> */
[-C--:B------:R-:W-:Y:S01]  /*7ef0*/  FFMA R7, R7, R99.reuse, R24 ;  /* 0x0000006307077223 */ /* 0x080fe20000000018 */
[----:B------:R-:W-:Y:S01]  /*7f00*/  FFMA R22, R22, R34, R21 ;  /* 0x0000002216167223 */ /* 0x000fe20000000015 */
[C---:B------:R-:W-:Y:S01]  /*7f10*/  FFMA R53, R23.reuse, R99, R20 ;  /* 0x0000006317357223 */ /* 0x040fe20000000014 */
[----:B------:R-:W2:Y:S01]  /*7f20*/  LDS.128 R24, [R0.X4+UR5+0x39a0] ;  /* 0x0039a00500187984 */ /* 0x000ea20008004c00 */
[C---:B---3--:R-:W-:Y:S01]  /*7f30*/  FFMA R20, R12.reuse, R32, R117 ;  /* 0x000000200c147223 */ /* 0x048fe20000000075 */
        /* <DEDUP_REMOVED lines=16> */
[----:B------:R-:W-:Y:S02]  /*8040*/  LDS.128 R20, [R9+0xb0] ;  /* 0x0000b00009147984 */ /* 0x000fe40000000c00 */
[C---:B------:R-:W-:Y:S01]  /*8050*/  FFMA R13, R15.reuse, R59, R14 ;  /* 0x0000003b0f0d7223 */ /* 0x040fe2000000000e */
[C---:B------:R-:W-:Y:S01]  /*8060*/  FFMA R14, R15.reuse, R35, R84 ;  /* 0x000000230f0e7223 */ /* 0x040fe20000000054 */
[----:B------:R-:W3:Y:S01]  /*8070*/  LDS.128 R104, [R0.X4+UR5+0x30] ;  /* 0x0000300500687984 */ /* 0x000ee20008004c00 */
[----:B------:R-:W-:Y:S01]  /*8080*/  FFMA R15, R15, R99, R54 ;  /* 0x000000630f0f7223 */ /* 0x000fe20000000036 */
[C---:B-1----:R-:W-:Y:S01]  /*8090*/  FFMA R84, R16.reuse, R56, R209 ;  /* 0x0000003810547223 */ /* 0x042fe200000000d1 */
[C---:B------:R-:W-:Y:S01]  /*80a0*/  FFMA R208, R16.reuse, R92, R208 ;  /* 0x0000005c10d07223 */ /* 0x040fe200000000d0 */
[----:B------:R-:W1:Y:S01]  /*80b0*/  LDS.128 R36, [R9+0x130] ;  /* 0x0001300009247984 */ /* 0x000e620000000c00 */
[C---:B------:R-:W-:Y:S01]  /*80c0*/  FFMA R54, R16.reuse, R32, R207 ;  /* 0x0000002010367223 */ /* 0x040fe200000000cf */
[----:B------:R-:W-:Y:S01]  /*80d0*/  FFMA R206, R16, R96, R206 ;  /* 0x0000006010ce7223 */ /* 0x000fe200000000ce */
[C---:B------:R-:W-:Y:S01]  /*80e0*/  FFMA R55, R17.reuse, R57, R84 ;  /* 0x0000003911377223 */ /* 0x040fe20000000054 */
[----:B------:R-:W4:Y:S01]  /*80f0*/  LDS.128 R48, [R9+0x1b0] ;  /* 0x0001b00009307984 */ /* 0x000f220000000c00 */
[C---:B------:R-:W-:Y:S01]  /*8100*/  FFMA R85, R17.reuse, R93, R208 ;  /* 0x0000005d11557223 */ /* 0x040fe200000000d0 */
[C---:B------:R-:W-:Y:S01]  /*8110*/  FFMA R113, R17.reuse, R33, R54 ;  /* 0x0000002111717223 */ /* 0x040fe20000000036 */
[----:B------:R-:W-:Y:S01]  /*8120*/  FFMA R17, R17, R97, R206 ;  /* 0x0000006111117223 */ /* 0x000fe200000000ce */
[----:B------:R-:W5:Y:S01]  /*8130*/  LDS.128 R108, [R0.X4+UR5+0xb0] ;  /* 0x0000b005006c7984 */ /* 0x000f620008004c00 */
[C---:B------:R-:W-:Y:S01]  /*8140*/  FFMA R54, R18.reuse, R58, R55 ;  /* 0x0000003a12367223 */ /* 0x040fe20000000037 */
[C---:B------:R-:W-:Y:S01]  /*8150*/  FFMA R16, R18.reuse, R34, R113 ;  /* 0x0000002212107223 */ /* 0x040fe20000000071 */
        /* <DEDUP_REMOVED lines=24> */
[C---:B---3--:R-:W-:Y:S01]  /*82e0*/  FFMA R26, R104.reuse, R20, R65 ;  /* 0x00000014681a7223 */ /* 0x048fe20000000041 */
[----:B------:R-:W-:-:S03]  /*82f0*/  FFMA R24, R104, R40, R3 ;  /* 0x0000002868187223 */ /* 0x000fc60000000003 */
[C---:B------:R-:W-:Y:S01]  /*8300*/  FFMA R33, R105.reuse, R21, R26 ;  /* 0x0000001569217223 */ /* 0x040fe2000000001a */
[C---:B------:R-:W-:Y:S01]  /*8310*/  FFMA R35, R105.reuse, R41, R24 ;  /* 0x0000002969237223 */ /* 0x040fe20000000018 */
[----:B-1----:R-:W-:Y:S01]  /*8320*/  FFMA R32, R104, R36, R103 ;  /* 0x0000002468207223 */ /* 0x002fe20000000067 */
[----:B------:R-:W1:Y:S01]  /*8330*/  LDS.128 R24, [R0.X4+UR5+0x1b0] ;  /* 0x0001b00500187984 */ /* 0x000e620008004c00 */
[----:B------:R-:W-:Y:S01]  /*8340*/  FFMA R114, R106, R22, R33 ;  /* 0x000000166a727223 */ /* 0x000fe20000000021 */
[----:B----4-:R-:W-:Y:S01]  /*8350*/  FFMA R64, R104, R48, R64 ;  /* 0x0000003068407223 */ /* 0x010fe20000000040 */
[----:B------:R-:W-:Y:S01]  /*8360*/  FFMA R3, R105, R37, R32 ;  /* 0x0000002569037223 */ /* 0x000fe20000000020 */
[----:B------:R-:W-:Y:S01]  /*8370*/  FFMA R32, R106, R42, R35 ;  /* 0x0000002a6a207223 */ /* 0x000fe20000000023 */
[C---:B-----5:R-:W-:Y:S01]  /*8380*/  FFMA R8, R108.reuse, R36, R8 ;  /* 0x000000246c087223 */ /* 0x060fe20000000008 */
[----:B------:R-:W-:Y:S01]  /*8390*/  FFMA R10, R108, R20, R10 ;  /* 0x000000146c0a7223 */ /* 0x000fe2000000000a */
[----:B------:R-:W-:Y:S01]  /*83a0*/  FFMA R34, R106, R38, R3 ;  /* 0x000000266a227223 */ /* 0x000fe20000000003 */
[----:B------:R-:W-:Y:S01]  /*83b0*/  FFMA R113, R107, R43, R32 ;  /* 0x0000002b6b717223 */ /* 0x000fe20000000020 */
[----:B------:R-:W-:Y:S01]  /*83c0*/  FFMA R32, R108, R48, R11 ;  /* 0x000000306c207223 */ /* 0x000fe2000000000b */
[----:B------:R-:W-:Y:S01]  /*83d0*/  FFMA R11, R109, R37, R8 ;  /* 0x000000256d0b7223 */ /* 0x000fe20000000008 */
[----:B------:R-:W-:Y:S01]  /*83e0*/  FFMA R115, R107, R39, R34 ;  /* 0x000000276b737223 */ /* 0x000fe20000000022 */
[C---:B------:R-:W-:Y:S01]  /*83f0*/  FFMA R55, R109.reuse, R21, R10 ;  /* 0x000000156d377223 */ /* 0x040fe2000000000a */
[----:B------:R-:W-:Y:S01]  /*8400*/  FFMA R3, R109, R49, R32 ;  /* 0x000000316d037223 */ /* 0x000fe20000000020 */
[C---:B------:R-:W-:Y:S01]  /*8410*/  FFMA R10, R110.reuse, R38, R11 ;  /* 0x000000266e0a7223 */ /* 0x040fe2000000000b */
[----:B------:R-:W3:Y:S01]  /*8420*/  LDS.128 R32, [R0.X4+UR5+0x830] ;  /* 0x0008300500207984 */ /* 0x000ee20008004c00 */
[C---:B------:R-:W-:Y:S01]  /*8430*/  FFMA R8, R110.reuse, R22, R55 ;  /* 0x000000166e087223 */ /* 0x040fe20000000037 */
[----:B------:R-:W-:Y:S01]  /*8440*/  FFMA R54, R110, R50, R3 ;  /* 0x000000326e367223 */ /* 0x000fe20000000003 */
[----:B------:R-:W-:Y:S01]  /*8450*/  FFMA R11, R111, R39, R10 ;  /* 0x000000276f0b7223 */ /* 0x000fe2000000000a */
[----:B------:R-:W-:Y:S01]  /*8460*/  FFMA R105, R105, R49, R64 ;  /* 0x0000003169697223 */ /* 0x000fe20000000040 */
        /* <DEDUP_REMOVED lines=67> */
[----:B-1----:R-:W-:Y:S01]  /*88a0*/  FFMA R10, R60, R20, R75 ;  /* 0x000000143c0a7223 */ /* 0x002fe2000000004b */
        /* <DEDUP_REMOVED lines=12> */
[----:B------:R-:W4:Y:S01]  /*8970*/  LDS.128 R76, [R0.X4+UR5+0x1130] ;  /* 0x00113005004c7984 */ /* 0x000f220008004c00 */
[----:B--2---:R-:W-:Y:S01]  /*8980*/  FFMA R10, R64, R36, R81 ;  /* 0x00000024400a7223 */ /* 0x004fe20000000051 */
[----:B------:R-:W-:Y:S01]  /*8990*/  FFMA R54, R62, R38, R55 ;  /* 0x000000263e367223 */ /* 0x000fe20000000037 */
[----:B------:R-:W-:Y:S01]  /*89a0*/  FFMA R80, R64, R20, R80 ;  /* 0x0000001440507223 */ /* 0x000fe20000000050 */
[----:B------:R-:W-:Y:S01]  /*89b0*/  FFMA R62, R62, R42, R61 ;  /* 0x0000002a3e3e7223 */ /* 0x000fe2000000003d */
[----:B------:R-:W-:Y:S01]  /*89c0*/  FFMA R82, R64, R48, R82 ;  /* 0x0000003040527223 */ /* 0x000fe20000000052 */
[C---:B------:R-:W-:Y:S01]  /*89d0*/  FFMA R61, R65.reuse, R37, R10 ;  /* 0x00000025413d7223 */ /* 0x040fe2000000000a */
[----:B------:R-:W-:Y:S01]  /*89e0*/  FFMA R81, R65, R21, R80 ;  /* 0x0000001541517223 */ /* 0x000fe20000000050 */
        /* <DEDUP_REMOVED lines=8> */
[----:B------:R-:W-:Y:S01]  /*8a70*/  FFMA R57, R67, R39, R10 ;  /* 0x0000002743397223 */ /* 0x000fe2000000000a */
[----:B------:R-:W2:Y:S01]  /*8a80*/  LDS.128 R80, [R0.X4+UR5+0x11b0] ;  /* 0x0011b00500507984 */ /* 0x000ea20008004c00 */
[C---:B---3--:R-:W-:Y:S01]  /*8a90*/  FFMA R10, R68.reuse, R36, R29 ;  /* 0x00000024440a7223 */ /* 0x048fe2000000001d */
[C---:B------:R-:W-:Y:S01]  /*8aa0*/  FFMA R30, R68.reuse, R48, R30 ;  /* 0x00000030441e7223 */ /* 0x040fe2000000001e */
[C---:B------:R-:W-:Y:S01]  /*8ab0*/  FFMA R28, R68.reuse, R20, R28 ;  /* 0x00000014441c7223 */ /* 0x040fe2000000001c */
[----:B------:R-:W-:Y:S01]  /*8ac0*/  FFMA R68, R68, R40, R31 ;  /* 0x0000002844447223 */ /* 0x000fe2000000001f */
[C---:B------:R-:W-:Y:S01]  /*8ad0*/  FFMA R31, R69.reuse, R37, R10 ;  /* 0x00000025451f7223 */ /* 0x040fe2000000000a */
[----:B------:R-:W-:Y:S01]  /*8ae0*/  FFMA R29, R69, R49, R30 ;  /* 0x00000031451d7223 */ /* 0x000fe2000000001e */
[----:B------:R-:W-:Y:S01]  /*8af0*/  FFMA R65, R65, R41, R64 ;  /* 0x0000002941417223 */ /* 0x000fe20000000040 */
[----:B------:R-:W-:Y:S01]  /*8b00*/  FFMA R61, R69, R21, R28 ;  /* 0x00000015453d7223 */ /* 0x000fe2000000001c */
        /* <DEDUP_REMOVED lines=8> */
[-C--:B------:R-:W-:Y:S01]  /*8b90*/  FFMA R28, R70, R22.reuse, R61 ;  /* 0x00000016461c7223 */ /* 0x080fe2000000003d */
[C---:B------:R-:W-:Y:S01]  /*8ba0*/  FFMA R65, R73.reuse, R21, R10 ;  /* 0x0000001549417223 */ /* 0x040fe2000000000a */
[----:B------:R-:W1:Y:S01]  /*8bb0*/  LDS.128 R84, [R0.X4+UR5+0x1830] ;  /* 0x0018300500547984 */ /* 0x000e620008004c00 */
        /* <DEDUP_REMOVED lines=8> */
[C---:B------:R-:W-:Y:S01]  /*8c40*/  FFMA R60, R74.reuse, R38, R61 ;  /* 0x000000264a3c7223 */ /* 0x040fe2000000003d */
[----:B------:R-:W-:Y:S01]  /*8c50*/  FFMA R62, R74, R42, R73 ;  /* 0x0000002a4a3e7223 */ /* 0x000fe20000000049 */
[C---:B------:R-:W-:Y:S01]  /*8c60*/  FFMA R31, R75.reuse, R23, R10 ;  /* 0x000000174b1f7223 */ /* 0x040fe2000000000a */
[C---:B----4-:R-:W-:Y:S01]  /*8c70*/  FFMA R190, R76.reuse, R48, R190 ;  /* 0x000000304cbe7223 */ /* 0x050fe200000000be */
[C---:B------:R-:W-:Y:S01]  /*8c80*/  FFMA R10, R76.reuse, R36, R189 ;  /* 0x000000244c0a7223 */ /* 0x040fe200000000bd */
[C---:B------:R-:W-:Y:S01]  /*8c90*/  FFMA R188, R76.reuse, R20, R188 ;  /* 0x000000144cbc7223 */ /* 0x040fe200000000bc */
        /* <DEDUP_REMOVED lines=28> */
[----:B------:R-:W2:Y:S01]  /*8e60*/  LDS.128 R76, [R0.X4+UR5+0x1930] ;  /* 0x00193005004c7984 */ /* 0x000ea20008004c00 */
[----:B------:R-:W-:Y:S01]  /*8e70*/  FFMA R106, R106, R50, R105 ;  /* 0x000000326a6a7223 */ /* 0x000fe20000000069 */
[----:B------:R-:W-:Y:S01]  /*8e80*/  FFMA R110, R110, R42, R109 ;  /* 0x0000002a6e6e7223 */ /* 0x000fe2000000006d */
[C---:B------:R-:W-:Y:S01]  /*8e90*/  FFMA R69, R81.reuse, R49, R70 ;  /* 0x0000003151457223 */ /* 0x040fe20000000046 */
[C---:B------:R-:W-:Y:S01]  /*8ea0*/  FFMA R89, R81.reuse, R37, R186 ;  /* 0x0000002551597223 */ /* 0x040fe200000000ba */
[C---:B------:R-:W-:Y:S01]  /*8eb0*/  FFMA R93, R81.reuse, R21, R10 ;  /* 0x00000015515d7223 */ /* 0x040fe2000000000a */
[----:B------:R-:W-:Y:S01]  /*8ec0*/  FFMA R81, R81, R41, R80 ;  /* 0x0000002951517223 */ /* 0x000fe20000000050 */
[-C--:B------:R-:W-:Y:S01]  /*8ed0*/  FFMA R114, R107, R23.reuse, R114 ;  /* 0x000000176b727223 */ /* 0x080fe20000000072 */
        /* <DEDUP_REMOVED lines=110> */
[C---:B-1----:R-:W-:Y:S01]  /*95c0*/  FFMA R170, R76.reuse, R48, R170 ;  /* 0x000000304caa7223 */ /* 0x042fe200000000aa */
[C---:B------:R-:W-:Y:S01]  /*95d0*/  FFMA R10, R76.reuse, R36, R169 ;  /* 0x000000244c0a7223 */ /* 0x040fe200000000a9 */
[C---:B------:R-:W-:Y:S01]  /*95e0*/  FFMA R168, R76.reuse, R20, R168 ;  /* 0x000000144ca87223 */ /* 0x040fe200000000a8 */
[----:B------:R-:W-:Y:S01]  /*95f0*/  FFMA R76, R76, R40, R91 ;  /* 0x000000284c4c7223 */ /* 0x000fe2000000005b */
[----:B------:R-:W-:Y:S01]  /*9600*/  FFMA R134, R74, R42, R73 ;  /* 0x0000002a4a867223 */ /* 0x000fe20000000049 */
[----:B------:R-:W1:Y:S01]  /*9610*/  LDS.128 R88, [R0.X4+UR5+0x28b0] ;  /* 0x0028b00500587984 */ /* 0x000e620008004c00 */
[----:B------:R-:W-:Y:S01]  /*9620*/  FFMA R118, R75, R51, R118 ;  /* 0x000000334b767223 */ /* 0x000fe20000000076 */
[----:B------:R-:W-:Y:S01]  /*9630*/  FFMA R69, R77, R49, R170 ;  /* 0x000000314d457223 */ /* 0x000fe200000000aa */
[----:B------:R-:W-:Y:S01]  /*9640*/  FFMA R134, R75, R43, R134 ;  /* 0x0000002b4b867223 */ /* 0x000fe20000000086 */
[C---:B------:R-:W-:Y:S01]  /*9650*/  FFMA R73, R77.reuse, R37, R10 ;  /* 0x000000254d497223 */ /* 0x040fe2000000000a */
[C---:B------:R-:W-:Y:S01]  /*9660*/  FFMA R75, R77.reuse, R21, R168 ;  /* 0x000000154d4b7223 */ /* 0x040fe200000000a8 */
[----:B------:R-:W-:Y:S01]  /*9670*/  FFMA R77, R77, R41, R76 ;  /* 0x000000294d4d7223 */ /* 0x000fe2000000004c */
[----:B---3--:R-:W-:Y:S01]  /*9680*/  FFMA R72, R80, R48, R167 ;  /* 0x0000003050487223 */ /* 0x008fe200000000a7 */
[C---:B------:R-:W-:Y:S01]  /*9690*/  FFMA R98, R78.reuse, R50, R69 ;  /* 0x000000324e627223 */ /* 0x040fe20000000045 */
[C---:B------:R-:W-:Y:S01]  /*96a0*/  FFMA R10, R78.reuse, R38, R73 ;  /* 0x000000264e0a7223 */ /* 0x040fe20000000049 */
[C---:B------:R-:W-:Y:S01]  /*96b0*/  FFMA R124, R78.reuse, R22, R75 ;  /* 0x000000164e7c7223 */ /* 0x040fe2000000004b */
[----:B------:R-:W-:Y:S01]  /*96c0*/  FFMA R78, R78, R42, R77 ;  /* 0x0000002a4e4e7223 */ /* 0x000fe2000000004d */
[----:B------:R-:W-:Y:S01]  /*96d0*/  FFMA R77, R81, R49, R72 ;  /* 0x00000031514d7223 */ /* 0x000fe20000000048 */
[C---:B------:R-:W-:Y:S01]  /*96e0*/  FFMA R166, R80.reuse, R36, R166 ;  /* 0x0000002450a67223 */ /* 0x040fe200000000a6 */
[----:B------:R-:W3:Y:S01]  /*96f0*/  LDS.128 R72, [R0.X4+UR5+0x2930] ;  /* 0x0029300500487984 */ /* 0x000ee20008004c00 */
        /* <DEDUP_REMOVED lines=78> */
[----:B------:R-:W-:Y:S01]  /*9be0*/  FFMA R174, R78, R50, R89 ;  /* 0x000000324eae7223 */ /* 0x000fe20000000059 */
[C---:B-1----:R-:W-:Y:S01]  /*9bf0*/  FFMA R146, R80.reuse, R20, R146 ;  /* 0x0000001450927223 */ /* 0x042fe20000000092 */
[C---:B------:R-:W-:Y:S01]  /*9c00*/  FFMA R148, R80.reuse, R48, R148 ;  /* 0x0000003050947223 */ /* 0x040fe20000000094 */
        /* <DEDUP_REMOVED lines=27> */
[----:B------:R-:W-:-:S02]  /*9dc0*/  FFMA R89, R85, R49, R144 ;  /* 0x0000003155597223 */ /* 0x000fc40000000090 */
[C---:B------:R-:W-:Y:S01]  /*9dd0*/  FFMA R93, R85.reuse, R21, R142 ;  /* 0x00000015555d7223 */ /* 0x040fe2000000008e */
[----:B------:R-:W-:Y:S01]  /*9de0*/  FFMA R85, R85, R41, R84 ;  /* 0x0000002955557223 */ /* 0x000fe20000000054 */
[C---:B------:R-:W-:Y:S01]  /*9df0*/  FFMA R168, R86.reuse, R50, R89 ;  /* 0x0000003256a87223 */ /* 0x040fe20000000059 */
[C---:B------:R-:W-:Y:S01]  /*9e00*/  FFMA R84, R86.reuse, R38, R91 ;  /* 0x0000002656547223 */ /* 0x040fe2000000005b */
[----:B------:R-:W-:Y:S01]  /*9e10*/  FFMA R166, R86, R22, R93 ;  /* 0x0000001656a67223 */ /* 0x000fe2000000005d */
[----:B------:R-:W4:Y:S01]  /*9e20*/  LDS.128 R88, [R0.X4+UR5+0x38b0] ;  /* 0x0038b00500587984 */ /* 0x000f220008004c00 */
[----:B--2---:R-:W-:Y:S01]  /*9e30*/  FFMA R138, R72, R20, R138 ;  /* 0x00000014488a7223 */ /* 0x004fe2000000008a */
[----:B------:R-:W-:Y:S01]  /*9e40*/  FFMA R156, R86, R42, R85 ;  /* 0x0000002a569c7223 */ /* 0x000fe20000000055 */
[----:B------:R-:W-:Y:S01]  /*9e50*/  FFMA R167, R87, R39, R84 ;  /* 0x0000002757a77223 */ /* 0x000fe20000000054 */
        /* <DEDUP_REMOVED lines=15> */
[----:B------:R-:W-:Y:S01]  /*9f50*/  FFMA R163, R75, R23, R72 ;  /* 0x000000174ba37223 */ /* 0x000fe20000000048 */
[C---:B------:R-:W-:Y:S01]  /*9f60*/  FFMA R72, R76.reuse, R40, R7 ;  /* 0x000000284c487223 */ /* 0x040fe20000000007 */
[C---:B------:R-:W-:Y:S01]  /*9f70*/  FFMA R136, R76.reuse, R48, R136 ;  /* 0x000000304c887223 */ /* 0x040fe20000000088 */
[----:B------:R-:W-:Y:S01]  /*9f80*/  FFMA R4, R76, R20, R4 ;  /* 0x000000144c047223 */ /* 0x000fe20000000004 */
[----:B------:R-:W1:Y:S01]  /*9f90*/  LDS.128 R92, [R0.X4+UR5+0x3930] ;  /* 0x00393005005c7984 */ /* 0x000e620008004c00 */
        /* <DEDUP_REMOVED lines=8> */
[C---:B---3--:R-:W-:Y:S01]  /*a020*/  FFMA R52, R80.reuse, R48, R52 ;  /* 0x0000003050347223 */ /* 0x048fe20000000034 */
[----:B------:R-:W-:Y:S01]  /*a030*/  FFMA R6, R80, R36, R6 ;  /* 0x0000002450067223 */ /* 0x000fe20000000006 */
[----:B------:R-:W-:Y:S01]  /*a040*/  FFMA R162, R78, R50, R7 ;  /* 0x000000324ea27223 */ /* 0x000fe20000000007 */
        /* <DEDUP_REMOVED lines=11> */
[C---:B----4-:R-:W-:Y:S01]  /*a100*/  FFMA R14, R88.reuse, R20, R14 ;  /* 0x00000014580e7223 */ /* 0x050fe2000000000e */
[C---:B------:R-:W-:Y:S01]  /*a110*/  FFMA R12, R88.reuse, R36, R12 ;  /* 0x00000024580c7223 */ /* 0x040fe2000000000c */
[----:B------:R-:W-:Y:S01]  /*a120*/  FFMA R147, R83, R43, R52 ;  /* 0x0000002b53937223 */ /* 0x000fe20000000034 */
[C---:B------:R-:W-:Y:S01]  /*a130*/  FFMA R52, R88.reuse, R40, R15 ;  /* 0x0000002858347223 */ /* 0x040fe2000000000f */
[----:B------:R-:W-:Y:S01]  /*a140*/  FFMA R88, R88, R48, R13 ;  /* 0x0000003058587223 */ /* 0x000fe2000000000d */
[----:B------:R-:W-:Y:S01]  /*a150*/  FFMA R82, R82, R22, R81 ;  /* 0x0000001652527223 */ /* 0x000fe20000000051 */
[C---:B------:R-:W-:Y:S01]  /*a160*/  FFMA R15, R89.reuse, R21, R14 ;  /* 0x00000015590f7223 */ /* 0x040fe2000000000e */
[C---:B------:R-:W-:Y:S01]  /*a170*/  FFMA R13, R89.reuse, R37, R12 ;  /* 0x00000025590d7223 */ /* 0x040fe2000000000c */
[C---:B------:R-:W-:Y:S01]  /*a180*/  FFMA R154, R78.reuse, R42, R75 ;  /* 0x0000002a4e9a7223 */ /* 0x040fe2000000004b */
[-C--:B------:R-:W-:Y:S01]  /*a190*/  FFMA R160, R78, R22.reuse, R77 ;  /* 0x000000164ea07223 */ /* 0x080fe2000000004d */
        /* <DEDUP_REMOVED lines=9> */
[----:B------:R-:W-:Y:S01]  /*a230*/  LDS.128 R72, [R9+0xc0] ;  /* 0x0000c00009487984 */ /* 0x000fe20000000c00 */
[----:B------:R-:W-:Y:S01]  /*a240*/  FFMA R89, R89, R49, R88 ;  /* 0x0000003159597223 */ /* 0x000fe20000000058 */
[----:B-1----:R-:W-:Y:S01]  /*a250*/  FFMA R88, R92, R48, R199 ;  /* 0x000000305c587223 */ /* 0x002fe200000000c7 */
[C---:B------:R-:W-:Y:S01]  /*a260*/  FFMA R146, R90.reuse, R42, R53 ;  /* 0x0000002a5a927223 */ /* 0x040fe20000000035 */
[----:B------:R-:W-:Y:S01]  /*a270*/  LDS.128 R80, [R9+0x140] ;  /* 0x0001400009507984 */ /* 0x000fe20000000c00 */
[----:B------:R-:W-:Y:S01]  /*a280*/  FFMA R150, R90, R50, R89 ;  /* 0x000000325a967223 */ /* 0x000fe20000000059 */
[C---:B------:R-:W-:Y:S01]  /*a290*/  FFMA R149, R91.reuse, R39, R52 ;  /* 0x000000275b957223 */ /* 0x040fe20000000034 */
[C---:B------:R-:W-:Y:S01]  /*a2a0*/  FFMA R148, R91.reuse, R23, R148 ;  /* 0x000000175b947223 */ /* 0x040fe20000000094 */
[----:B------:R-:W-:Y:S01]  /*a2b0*/  LDS.128 R76, [R9+0x40] ;  /* 0x00004000094c7984 */ /* 0x000fe20000000c00 */
[C---:B------:R-:W-:Y:S01]  /*a2c0*/  FFMA R150, R91.reuse, R51, R150 ;  /* 0x000000335b967223 */ /* 0x040fe20000000096 */
[----:B------:R-:W-:Y:S01]  /*a2d0*/  FFMA R146, R91, R43, R146 ;  /* 0x0000002b5b927223 */ /* 0x000fe20000000092 */
[C---:B------:R-:W-:Y:S01]  /*a2e0*/  FFMA R53, R93.reuse, R49, R88 ;  /* 0x000000315d357223 */ /* 0x040fe20000000058 */
[----:B------:R-:W1:Y:S01]  /*a2f0*/  LDS.128 R12, [R0.X4+UR5+0x40] ;  /* 0x00004005000c7984 */ /* 0x000e620008004c00 */
[C---:B------:R-:W-:Y:S01]  /*a300*/  FFMA R198, R92.reuse, R36, R198 ;  /* 0x000000245cc67223 */ /* 0x040fe200000000c6 */
[C---:B------:R-:W-:Y:S01]  /*a310*/  FFMA R52, R92.reuse, R20, R197 ;  /* 0x000000145c347223 */ /* 0x040fe200000000c5 */
[----:B------:R-:W-:Y:S01]  /*a320*/  FFMA R196, R92, R40, R196 ;  /* 0x000000285cc47223 */ /* 0x000fe200000000c4 */
[----:B------:R-:W3:Y:S01]  /*a330*/  LDS.128 R84, [R9+0x1c0] ;  /* 0x0001c00009547984 */ /* 0x000ee20000000c00 */
        /* <DEDUP_REMOVED lines=29> */
[----:B------:R-:W5:Y:S04]  /*a510*/  LDS.128 R48, [R0.X4+UR5+0x19c0] ;  /* 0x0019c00500307984 */ /* 0x000f680008004c00 */
[----:B------:R-:W5:Y:S01]  /*a520*/  LDS.128 R40, [R0.X4+UR5+0x20c0] ;  /* 0x0020c00500287984 */ /* 0x000f620008004c00 */
[C---:B-1----:R-:W-:Y:S01]  /*a530*/  FFMA R114, R12.reuse, R72, R114 ;  /* 0x000000480c727223 */ /* 0x042fe20000000072 */
[C---:B------:R-:W-:Y:S01]  /*a540*/  FFMA R6, R12.reuse, R80, R115 ;  /* 0x000000500c067223 */ /* 0x040fe20000000073 */
[C---:B------:R-:W-:Y:S01]  /*a550*/  FFMA R4, R12.reuse, R76, R113 ;  /* 0x0000004c0c047223 */ /* 0x040fe20000000071 */
[----:B---3--:R-:W-:Y:S01]  /*a560*/  FFMA R12, R12, R84, R107 ;  /* 0x000000540c0c7223 */ /* 0x008fe2000000006b */
        /* <DEDUP_REMOVED lines=13> */
[C---:B----4-:R-:W-:Y:S01]  /*a640*/  FFMA R14, R88.reuse, R84, R3 ;  /* 0x00000054580e7223 */ /* 0x050fe20000000003 */
[C---:B------:R-:W-:Y:S01]  /*a650*/  FFMA R12, R88.reuse, R80, R11 ;  /* 0x00000050580c7223 */ /* 0x040fe2000000000b */
[----:B------:R-:W-:Y:S01]  /*a660*/  FFMA R8, R88, R72, R8 ;  /* 0x0000004858087223 */ /* 0x000fe20000000008 */
[----:B------:R-:W-:Y:S01]  /*a670*/  LDS.128 R112, [R0.X4+UR5+0x11c0] ;  /* 0x0011c00500707984 */ /* 0x000fe20008004c00 */
[C---:B------:R-:W-:Y:S01]  /*a680*/  FFMA R3, R89.reuse, R85, R14 ;  /* 0x0000005559037223 */ /* 0x040fe2000000000e */
[C---:B------:R-:W-:Y:S01]  /*a690*/  FFMA R11, R89.reuse, R81, R12 ;  /* 0x00000051590b7223 */ /* 0x040fe2000000000c */
[----:B------:R-:W-:Y:S01]  /*a6a0*/  FFMA R21, R89, R73, R8 ;  /* 0x0000004959157223 */ /* 0x000fe20000000008 */
[----:B------:R-:W3:Y:S01]  /*a6b0*/  LDS.128 R12, [R0.X4+UR5+0x840] ;  /* 0x00084005000c7984 */ /* 0x000ee20008004c00 */
[----:B--2---:R-:W-:Y:S01]  /*a6c0*/  FFMA R18, R92, R84, R18 ;  /* 0x000000545c127223 */ /* 0x004fe20000000012 */
        /* <DEDUP_REMOVED lines=9> */
[----:B------:R-:W-:Y:S01]  /*a760*/  FFMA R11, R93, R81, R8 ;  /* 0x000000515d0b7223 */ /* 0x000fe20000000008 */
[----:B------:R-:W2:Y:S01]  /*a770*/  LDS.128 R16, [R0.X4+UR5+0x8c0] ;  /* 0x0008c00500107984 */ /* 0x000ea20008004c00 */
[C---:B------:R-:W-:Y:S01]  /*a780*/  FFMA R20, R94.reuse, R86, R3 ;  /* 0x000000565e147223 */ /* 0x040fe20000000003 */
[C---:B------:R-:W-:Y:S01]  /*a790*/  FFMA R8, R94.reuse, R74, R21 ;  /* 0x0000004a5e087223 */ /* 0x040fe20000000015 */
[----:B------:R-:W-:Y:S01]  /*a7a0*/  FFMA R212, R94, R82, R11 ;  /* 0x000000525ed47223 */ /* 0x000fe2000000000b */
[-C--:B------:R-:W-:Y:S01]  /*a7b0*/  FFMA R88, R88, R76.reuse, R111 ;  /* 0x0000004c58587223 */ /* 0x080fe2000000006f */
[C---:B------:R-:W-:Y:S01]  /*a7c0*/  FFMA R213, R95.reuse, R87, R20 ;  /* 0x000000575fd57223 */ /* 0x040fe20000000014 */
[----:B------:R-:W-:Y:S01]  /*a7d0*/  FFMA R211, R95, R75, R8 ;  /* 0x0000004b5fd37223 */ /* 0x000fe20000000008 */
[----:B------:R-:W4:Y:S01]  /*a7e0*/  LDS.128 R20, [R0.X4+UR5+0x940] ;  /* 0x0009400500147984 */ /* 0x000f220008004c00 */
[----:B-----5:R-:W-:Y:S01]  /*a7f0*/  FFMA R132, R48, R76, R132 ;  /* 0x0000004c30847223 */ /* 0x020fe20000000084 */
[C---:B------:R-:W-:Y:S01]  /*a800*/  FFMA R118, R40.reuse, R84, R118 ;  /* 0x0000005428767223 */ /* 0x040fe20000000076 */
[-C--:B------:R-:W-:Y:S01]  /*a810*/  FFMA R70, R40, R80.reuse, R70 ;  /* 0x0000005028467223 */ /* 0x080fe20000000046 */
[----:B------:R-:W-:Y:S01]  /*a820*/  LDS.128 R36, [R0.X4+UR5+0x2140] ;  /* 0x0021400500247984 */ /* 0x000fe20008004c00 */
        /* <DEDUP_REMOVED lines=42> */
[----:B----4-:R-:W-:Y:S01]  /*aad0*/  FFMA R16, R20, R84, R55 ;  /* 0x0000005414107223 */ /* 0x010fe20000000037 */
        /* <DEDUP_REMOVED lines=54> */
[----:B------:R-:W-:Y:S01]  /*ae40*/  FFMA R143, R15, R75, R4 ;  /* 0x0000004b0f8f7223 */ /* 0x000fe20000000004 */
[C---:B---3--:R-:W-:Y:S01]  /*ae50*/  FFMA R6, R16.reuse, R84, R61 ;  /* 0x0000005410067223 */ /* 0x048fe2000000003d */
[----:B------:R-:W-:Y:S01]  /*ae60*/  FFMA R4, R16, R72, R31 ;  /* 0x0000004810047223 */ /* 0x000fe2000000001f */
        /* <DEDUP_REMOVED lines=9> */
[----:B------:R-:W-:Y:S01]  /*af00*/  FFMA R8, R18, R74, R13 ;  /* 0x0000004a12087223 */ /* 0x000fe2000000000d */
[----:B------:R-:W-:Y:S01]  /*af10*/  FFMA R141, R19, R87, R12 ;  /* 0x00000057138d7223 */ /* 0x000fe2000000000c */
[C---:B------:R-:W-:Y:S01]  /*af20*/  FFMA R11, R17.reuse, R81, R60 ;  /* 0x00000051110b7223 */ /* 0x040fe2000000003c */
[----:B------:R-:W3:Y:S01]  /*af30*/  LDS.128 R12, [R0.X4+UR5+0x18c0] ;  /* 0x0018c005000c7984 */ /* 0x000ee20008004c00 */
[----:B------:R-:W-:Y:S01]  /*af40*/  FFMA R17, R17, R77, R62 ;  /* 0x0000004d11117223 */ /* 0x000fe2000000003e */
[C---:B-1----:R-:W-:Y:S01]  /*af50*/  FFMA R66, R20.reuse, R84, R66 ;  /* 0x0000005414427223 */ /* 0x042fe20000000042 */
[----:B------:R-:W-:Y:S01]  /*af60*/  FFMA R64, R20, R72, R64 ;  /* 0x0000004814407223 */ /* 0x000fe20000000040 */
[----:B------:R-:W-:Y:S01]  /*af70*/  FFMA R139, R19, R75, R8 ;  /* 0x0000004b138b7223 */ /* 0x000fe20000000008 */
[----:B------:R-:W-:Y:S01]  /*af80*/  FFMA R138, R18, R78, R17 ;  /* 0x0000004e128a7223 */ /* 0x000fe20000000011 */
[----:B------:R-:W-:Y:S01]  /*af90*/  FFMA R8, R20, R80, R65 ;  /* 0x0000005014087223 */ /* 0x000fe20000000041 */
[C---:B------:R-:W-:Y:S01]  /*afa0*/  FFMA R3, R21.reuse, R85, R66 ;  /* 0x0000005515037223 */ /* 0x040fe20000000042 */
[C---:B------:R-:W-:Y:S01]  /*afb0*/  FFMA R17, R21.reuse, R73, R64 ;  /* 0x0000004915117223 */ /* 0x040fe20000000040 */
        /* <DEDUP_REMOVED lines=8> */
[----:B------:R-:W1:Y:S01]  /*b040*/  LDS.128 R16, [R0.X4+UR5+0x1940] ;  /* 0x0019400500107984 */ /* 0x000e620008004c00 */
[----:B------:R-:W-:Y:S01]  /*b050*/  FFMA R137, R23, R87, R8 ;  /* 0x0000005717897223 */ /* 0x000fe20000000008 */
        /* <DEDUP_REMOVED lines=28> */
[----:B------:R-:W2:Y:S01]  /*b220*/  LDS.128 R44, [R0.X4+UR5+0x2040] ;  /* 0x00204005002c7984 */ /* 0x000ea20008004c00 */
[C---:B------:R-:W-:Y:S01]  /*b230*/  FFMA R108, R6.reuse, R86, R3 ;  /* 0x00000056066c7223 */ /* 0x040fe20000000003 */
[C---:B------:R-:W-:Y:S01]  /*b240*/  FFMA R110, R6.reuse, R74, R21 ;  /* 0x0000004a066e7223 */ /* 0x040fe20000000015 */
        /* <DEDUP_REMOVED lines=12> */
[C---:B-1----:R-:W-:Y:S01]  /*b310*/  FFMA R4, R16.reuse, R80, R99 ;  /* 0x0000005010047223 */ /* 0x042fe20000000063 */
        /* <DEDUP_REMOVED lines=30> */
[----:B------:R-:W-:Y:S01]  /*b500*/  FFMA R96, R44, R80, R96 ;  /* 0x000000502c607223 */ /* 0x000fe20000000060 */
[----:B------:R-:W-:Y:S01]  /*b510*/  FFMA R14, R14, R78, R13 ;  /* 0x0000004e0e0e7223 */ /* 0x000fe2000000000d */
[C---:B------:R-:W-:Y:S01]  /*b520*/  FFMA R3, R45.reuse, R85, R6 ;  /* 0x000000552d037223 */ /* 0x040fe20000000006 */
[C---:B------:R-:W-:Y:S01]  /*b530*/  FFMA R13, R45.reuse, R73, R4 ;  /* 0x000000492d0d7223 */ /* 0x040fe20000000004 */
[----:B------:R-:W-:Y:S01]  /*b540*/  FFMA R44, R44, R76, R135 ;  /* 0x0000004c2c2c7223 */ /* 0x000fe20000000087 */
[----:B------:R-:W1:Y:S01]  /*b550*/  LDS.128 R4, [R0.X4+UR5+0x21c0] ;  /* 0x0021c00500047984 */ /* 0x000e620008004c00 */
        /* <DEDUP_REMOVED lines=30> */
[-C--:B------:R-:W-:Y:S01]  /*b740*/  FFMA R36, R36, R76.reuse, R131 ;  /* 0x0000004c24247223 */ /* 0x080fe20000000083 */
        /* <DEDUP_REMOVED lines=9> */
[----:B------:R-:W4:Y:S01]  /*b7e0*/  LDS.128 R56, [R0.X4+UR5+0x2940] ;  /* 0x0029400500387984 */ /* 0x000f220008004c00 */
[C---:B------:R-:W-:Y:S01]  /*b7f0*/  FFMA R35, R39.reuse, R87, R16 ;  /* 0x0000005727237223 */ /* 0x040fe20000000010 */
[C---:B------:R-:W-:Y:S01]  /*b800*/  FFMA R37, R39.reuse, R83, R14 ;  /* 0x0000005327257223 */ /* 0x040fe2000000000e */
[C---:B------:R-:W-:Y:S01]  /*b810*/  FFMA R38, R39.reuse, R75, R12 ;  /* 0x0000004b27267223 */ /* 0x040fe2000000000c */
[C---:B-1----:R-:W-:Y:S01]  /*b820*/  FFMA R184, R4.reuse, R72, R184 ;  /* 0x0000004804b87223 */ /* 0x042fe200000000b8 */
[----:B------:R-:W-:Y:S01]  /*b830*/  FFMA R39, R39, R79, R8 ;  /* 0x0000004f27277223 */ /* 0x000fe20000000008 */
        /* <DEDUP_REMOVED lines=18> */
[C---:B--2---:R-:W-:Y:S01]  /*b960*/  FFMA R4, R28.reuse, R72, R181 ;  /* 0x000000481c047223 */ /* 0x044fe200000000b5 */
[C---:B------:R-:W-:Y:S01]  /*b970*/  FFMA R136, R23.reuse, R83, R136 ;  /* 0x0000005317887223 */ /* 0x040fe20000000088 */
[----:B------:R-:W-:Y:S01]  /*b980*/  FFMA R116, R23, R75, R116 ;  /* 0x0000004b17747223 */ /* 0x000fe20000000074 */
[C---:B------:R-:W-:Y:S01]  /*b990*/  FFMA R23, R7.reuse, R87, R8 ;  /* 0x0000005707177223 */ /* 0x040fe20000000008 */
[C---:B------:R-:W-:Y:S01]  /*b9a0*/  FFMA R26, R7.reuse, R83, R26 ;  /* 0x00000053071a7223 */ /* 0x040fe2000000001a */
[----:B------:R-:W-:Y:S01]  /*b9b0*/  FFMA R24, R7, R79, R24 ;  /* 0x0000004f07187223 */ /* 0x000fe20000000018 */
[----:B------:R-:W-:Y:S01]  /*b9c0*/  FFMA R7, R29, R73, R4 ;  /* 0x000000491d077223 */ /* 0x000fe20000000004 */
[----:B------:R-:W-:Y:S01]  /*b9d0*/  FFMA R6, R28, R84, R183 ;  /* 0x000000541c067223 */ /* 0x000fe200000000b7 */
[C---:B------:R-:W-:Y:S01]  /*b9e0*/  FFMA R104, R15.reuse, R87, R104 ;  /* 0x000000570f687223 */ /* 0x040fe20000000068 */
[----:B------:R-:W-:Y:S01]  /*b9f0*/  FFMA R106, R15, R75, R106 ;  /* 0x0000004b0f6a7223 */ /* 0x000fe2000000006a */
[----:B------:R-:W-:Y:S01]  /*ba00*/  FFMA R4, R30, R74, R7 ;  /* 0x0000004a1e047223 */ /* 0x000fe20000000007 */
[----:B------:R-:W-:Y:S01]  /*ba10*/  FFMA R3, R29, R85, R6 ;  /* 0x000000551d037223 */ /* 0x000fe20000000006 */
[----:B------:R-:W2:Y:S01]  /*ba20*/  LDS.128 R52, [R0.X4+UR5+0x3040] ;  /* 0x0030400500347984 */ /* 0x000ea20008004c00 */
[-C--:B------:R-:W-:Y:S01]  /*ba30*/  FFMA R182, R28, R80.reuse, R182 ;  /* 0x000000501cb67223 */ /* 0x080fe200000000b6 */
[----:B------:R-:W-:Y:S01]  /*ba40*/  FFMA R15, R31, R75, R4 ;  /* 0x0000004b1f0f7223 */ /* 0x000fe20000000004 */
[----:B---3--:R-:W-:Y:S01]  /*ba50*/  FFMA R4, R60, R80, R179 ;  /* 0x000000503c047223 */ /* 0x008fe200000000b3 */
[----:B------:R-:W-:Y:S01]  /*ba60*/  FFMA R6, R30, R86, R3 ;  /* 0x000000561e067223 */ /* 0x000fe20000000003 */
[----:B------:R-:W-:Y:S01]  /*ba70*/  FFMA R128, R28, R76, R128 ;  /* 0x0000004c1c807223 */ /* 0x000fe20000000080 */
[-C--:B------:R-:W-:Y:S01]  /*ba80*/  FFMA R5, R29, R81.reuse, R182 ;  /* 0x000000511d057223 */ /* 0x080fe200000000b6 */
        /* <DEDUP_REMOVED lines=9> */
[----:B----4-:R-:W-:Y:S01]  /*bb20*/  FFMA R6, R56, R72, R175 ;  /* 0x0000004838067223 */ /* 0x010fe200000000af */
[C---:B------:R-:W-:Y:S01]  /*bb30*/  FFMA R5, R61.reuse, R85, R180 ;  /* 0x000000553d057223 */ /* 0x040fe200000000b4 */
[C---:B------:R-:W-:Y:S01]  /*bb40*/  FFMA R11, R61.reuse, R73, R178 ;  /* 0x000000493d0b7223 */ /* 0x040fe200000000b2 */
        /* <DEDUP_REMOVED lines=8> */
[----:B------:R-:W3:Y:S01]  /*bbd0*/  LDS.128 R28, [R0.X4+UR5+0x30c0] ;  /* 0x0030c005001c7984 */ /* 0x000ee20008004c00 */
[----:B------:R-:W-:Y:S01]  /*bbe0*/  FFMA R20, R58, R74, R21 ;  /* 0x0000004a3a147223 */ /* 0x000fe20000000015 */
[----:B------:R-:W-:Y:S01]  /*bbf0*/  FFMA R176, R56, R80, R176 ;  /* 0x0000005038b07223 */ /* 0x000fe200000000b0 */
[----:B------:R-:W-:Y:S01]  /*bc00*/  FFMA R22, R58, R86, R5 ;  /* 0x000000563a167223 */ /* 0x000fe20000000005 */
[C---:B-1----:R-:W-:Y:S01]  /*bc10*/  FFMA R174, R16.reuse, R84, R174 ;  /* 0x0000005410ae7223 */ /* 0x042fe200000000ae */
        /* <DEDUP_REMOVED lines=15> */
[----:B------:R-:W-:Y:S01]  /*bd10*/  FFMA R11, R63, R79, R62 ;  /* 0x0000004f3f0b7223 */ /* 0x000fe2000000003e */
[----:B------:R-:W-:Y:S01]  /*bd20*/  FFMA R57, R57, R77, R56 ;  /* 0x0000004d39397223 */ /* 0x000fe20000000038 */
[-C--:B------:R-:W-:Y:S01]  /*bd30*/  FFMA R13, R59, R87.reuse, R22 ;  /* 0x000000573b0d7223 */ /* 0x080fe20000000016 */
[----:B------:R-:W1:Y:S01]  /*bd40*/  LDS.128 R60, [R0.X4+UR5+0x3140] ;  /* 0x00314005003c7984 */ /* 0x000e620008004c00 */
[C---:B------:R-:W-:Y:S01]  /*bd50*/  FFMA R32, R18.reuse, R86, R21 ;  /* 0x0000005612207223 */ /* 0x040fe20000000015 */
[C---:B------:R-:W-:Y:S01]  /*bd60*/  FFMA R22, R18.reuse, R82, R25 ;  /* 0x0000005212167223 */ /* 0x040fe20000000019 */
[C---:B------:R-:W-:Y:S01]  /*bd70*/  FFMA R16, R18.reuse, R74, R33 ;  /* 0x0000004a12107223 */ /* 0x040fe20000000021 */
[-C--:B------:R-:W-:Y:S01]  /*bd80*/  FFMA R20, R18, R78.reuse, R17 ;  /* 0x0000004e12147223 */ /* 0x080fe20000000011 */
        /* <DEDUP_REMOVED lines=36> */
[----:B------:R-:W4:Y:S01]  /*bfd0*/  LDS.128 R96, [R0.X4+UR5+0x38c0] ;  /* 0x0038c00500607984 */ /* 0x000f220008004c00 */
        /* <DEDUP_REMOVED lines=15> */
[----:B------:R-:W-:Y:S01]  /*c0d0*/  FFMA R60, R62, R74, R67 ;  /* 0x0000004a3e3c7223 */ /* 0x000fe20000000043 */
[----:B--2---:R-:W-:Y:S01]  /*c0e0*/  FFMA R154, R56, R76, R154 ;  /* 0x0000004c389a7223 */ /* 0x004fe2000000009a */
        /* <DEDUP_REMOVED lines=8> */
[----:B------:R-:W1:Y:S01]  /*c170*/  LDS.128 R88, [R0.X4+UR5+0x3940] ;  /* 0x0039400500587984 */ /* 0x000e620008004c00 */
[C---:B------:R-:W-:Y:S01]  /*c180*/  FFMA R162, R56.reuse, R84, R162 ;  /* 0x0000005438a27223 */ /* 0x040fe200000000a2 */
        /* <DEDUP_REMOVED lines=11> */
[----:B---3--:R-:W-:Y:S01]  /*c240*/  FFMA R56, R52, R76, R147 ;  /* 0x0000004c34387223 */ /* 0x008fe20000000093 */
[C---:B------:R-:W-:Y:S01]  /*c250*/  FFMA R226, R58.reuse, R86, R61 ;  /* 0x000000563ae27223 */ /* 0x040fe2000000003d */
[C---:B------:R-:W-:Y:S01]  /*c260*/  FFMA R60, R58.reuse, R82, R63 ;  /* 0x000000523a3c7223 */ /* 0x040fe2000000003f */
[----:B------:R-:W-:Y:S01]  /*c270*/  FFMA R224, R58, R74, R57 ;  /* 0x0000004a3ae07223 */ /* 0x000fe20000000039 */
[C---:B------:R-:W-:Y:S01]  /*c280*/  FFMA R58, R52.reuse, R84, R153 ;  /* 0x00000054343a7223 */ /* 0x040fe20000000099 */
[C---:B------:R-:W-:Y:S01]  /*c290*/  FFMA R152, R52.reuse, R80, R152 ;  /* 0x0000005034987223 */ /* 0x040fe20000000098 */
[----:B------:R-:W-:Y:S01]  /*c2a0*/  FFMA R52, R52, R72, R151 ;  /* 0x0000004834347223 */ /* 0x000fe20000000097 */
        /* <DEDUP_REMOVED lines=10> */
[-C--:B------:R-:W-:Y:S01]  /*c350*/  FFMA R199, R95, R79.reuse, R94 ;  /* 0x0000004f5fc77223 */ /* 0x080fe2000000005e */
[C---:B------:R-:W-:Y:S01]  /*c360*/  FFMA R120, R54.reuse, R86, R57 ;  /* 0x0000005636787223 */ /* 0x040fe20000000039 */
[----:B------:R-:W2:Y:S01]  /*c370*/  LDS.128 R92, [R0.X4+UR5+0x39c0] ;  /* 0x0039c005005c7984 */ /* 0x000ea20008004c00 */
[C---:B------:R-:W-:Y:S01]  /*c380*/  FFMA R56, R54.reuse, R82, R59 ;  /* 0x0000005236387223 */ /* 0x040fe2000000003b */
[----:B------:R-:W-:Y:S01]  /*c390*/  FFMA R118, R54, R74, R53 ;  /* 0x0000004a36767223 */ /* 0x000fe20000000035 */
[C---:B------:R-:W-:Y:S01]  /*c3a0*/  FFMA R121, R55.reuse, R79, R52 ;  /* 0x0000004f37797223 */ /* 0x040fe20000000034 */
[C---:B----4-:R-:W-:Y:S01]  /*c3b0*/  FFMA R148, R96.reuse, R72, R148 ;  /* 0x0000004860947223 */ /* 0x050fe20000000094 */
        /* <DEDUP_REMOVED lines=12> */
[----:B------:R-:W-:Y:S01]  /*c480*/  LDS.128 R52, [R9+0x50] ;  /* 0x0000500009347984 */ /* 0x000fe20000000c00 */
[----:B------:R-:W-:Y:S01]  /*c490*/  FFMA R97, R97, R85, R150 ;  /* 0x0000005561617223 */ /* 0x000fe20000000096 */
[C---:B------:R-:W-:Y:S01]  /*c4a0*/  FFMA R123, R99.reuse, R83, R126 ;  /* 0x00000053637b7223 */ /* 0x040fe2000000007e */
[C---:B------:R-:W-:Y:S01]  /*c4b0*/  FFMA R125, R99.reuse, R79, R96 ;  /* 0x0000004f637d7223 */ /* 0x040fe20000000060 */
[----:B------:R-:W-:Y:S01]  /*c4c0*/  LDS.128 R60, [R9+0x150] ;  /* 0x00015000093c7984 */ /* 0x000fe20000000c00 */
[----:B-1----:R-:W-:Y:S01]  /*c4d0*/  FFMA R96, R88, R80, R229 ;  /* 0x0000005058607223 */ /* 0x002fe200000000e5 */
[----:B------:R-:W-:Y:S01]  /*c4e0*/  FFMA R124, R98, R86, R97 ;  /* 0x00000056627c7223 */ /* 0x000fe20000000061 */
[C---:B------:R-:W-:Y:S01]  /*c4f0*/  FFMA R122, R99.reuse, R75, R122 ;  /* 0x0000004b637a7223 */ /* 0x040fe2000000007a */
[----:B------:R-:W1:Y:S01]  /*c500*/  LDS.128 R64, [R0.X4+UR5+0x50] ;  /* 0x0000500500407984 */ /* 0x000e620008004c00 */
[----:B------:R-:W-:Y:S01]  /*c510*/  FFMA R230, R88, R84, R230 ;  /* 0x0000005458e67223 */ /* 0x000fe200000000e6 */
[----:B------:R-:W-:-:S02]  /*c520*/  FFMA R124, R99, R87, R124 ;  /* 0x00000057637c7223 */ /* 0x000fc4000000007c */
[----:B------:R-:W3:Y:S04]  /*c530*/  LDS.128 R56, [R9+0xd0] ;  /* 0x0000d00009387984 */ /* 0x000ee80000000c00 */
[----:B------:R-:W4:Y:S01]  /*c540*/  LDS.128 R68, [R9+0x1d0] ;  /* 0x0001d00009447984 */ /* 0x000f220000000c00 */
[----:B------:R-:W-:-:S03]  /*c550*/  FFMA R129, R89, R81, R96 ;  /* 0x0000005159817223 */ /* 0x000fc60000000060 */
[----:B------:R-:W5:Y:S01]  /*c560*/  LDS.128 R96, [R0.X4+UR5+0xd0] ;  /* 0x0000d00500607984 */ /* 0x000f620008004c00 */
[C---:B------:R-:W-:Y:S01]  /*c570*/  FFMA R228, R88.reuse, R72, R228 ;  /* 0x0000004858e47223 */ /* 0x040fe200000000e4 */
[----:B------:R-:W-:Y:S01]  /*c580*/  FFMA R88, R88, R76, R227 ;  /* 0x0000004c58587223 */ /* 0x000fe200000000e3 */
[C---:B------:R-:W-:Y:S01]  /*c590*/  FFMA R127, R89.reuse, R85, R230 ;  /* 0x00000055597f7223 */ /* 0x040fe200000000e6 */
[----:B--2---:R-:W-:Y:S01]  /*c5a0*/  FFMA R220, R92, R72, R220 ;  /* 0x000000485cdc7223 */ /* 0x004fe200000000dc */
        /* <DEDUP_REMOVED lines=26> */
[----:B------:R-:W2:Y:S01]  /*c750*/  LDL R229, [R1+0x50] ;  /* 0x0000500001e57983 */ /* 0x000ea20000100800 */
[C---:B---3--:R-:W-:Y:S01]  /*c760*/  FFMA R218, R64.reuse, R56, R218 ;  /* 0x0000003840da7223 */ /* 0x048fe200000000da */
[C---:B------:R-:W-:Y:S01]  /*c770*/  FFMA R84, R95.reuse, R83, R84 ;  /* 0x000000535f547223 */ /* 0x040fe20000000054 */
[----:B------:R-:W-:Y:S01]  /*c780*/  FFMA R95, R95, R79, R78 ;  /* 0x0000004f5f5f7223 */ /* 0x000fe2000000004e */
[C---:B------:R-:W-:Y:S01]  /*c790*/  FFMA R81, R65.reuse, R53, R72 ;  /* 0x0000003541517223 */ /* 0x040fe20000000048 */
[----:B----4-:R-:W-:Y:S01]  /*c7a0*/  FFMA R64, R64, R68, R201 ;  /* 0x0000004440407223 */ /* 0x010fe200000000c9 */
[C---:B------:R-:W-:Y:S01]  /*c7b0*/  FFMA R79, R65.reuse, R57, R218 ;  /* 0x00000039414f7223 */ /* 0x040fe200000000da */
        /* <DEDUP_REMOVED lines=106> */
[----:B------:R-:W-:Y:S01]  /*ce60*/  FFMA R81, R81, R53, R192 ;  /* 0x0000003551517223 */ /* 0x000fe200000000c0 */
[----:B------:R-:W-:Y:S01]  /*ce70*/  FFMA R182, R82, R58, R155 ;  /* 0x0000003a52b67223 */ /* 0x000fe2000000009b */
[C---:B------:R-:W-:Y:S01]  /*ce80*/  FFMA R183, R83.reuse, R63, R80 ;  /* 0x0000003f53b77223 */ /* 0x040fe20000000050 */
        /* <DEDUP_REMOVED lines=30> */
[----:B------:R-:W4:Y:S01]  /*d070*/  LDS.128 R72, [R0.X4+UR5+0x11d0] ;  /* 0x0011d00500487984 */ /* 0x000f220008004c00 */
        /* <DEDUP_REMOVED lines=39> */
[C---:B----4-:R-:W-:Y:S01]  /*d2f0*/  FFMA R80, R72.reuse, R60, R113 ;  /* 0x0000003c48507223 */ /* 0x050fe20000000071 */
        /* <DEDUP_REMOVED lines=105> */
[----:B------:R-:W-:Y:S01]  /*d990*/  FFMA R73, R77, R57, R42 ;  /* 0x000000394d497223 */ /* 0x000fe2000000002a */
[C---:B------:R-:W-:Y:S01]  /*d9a0*/  FFMA R150, R67.reuse, R59, R150 ;  /* 0x0000003b43967223 */ /* 0x040fe20000000096 */
        /* <DEDUP_REMOVED lines=8> */
[----:B------:R-:W-:Y:S01]  /*da30*/  FFMA R139, R79, R59, R64 ;  /* 0x0000003b4f8b7223 */ /* 0x000fe20000000040 */
        /* <DEDUP_REMOVED lines=35> */
[----:B------:R-:W-:Y:S01]  /*dc70*/  LDS.128 R100, [R0.X4+UR5+0x39d0] ;  /* 0x0039d00500647984 */ /* 0x000fe20008004c00 */
[C---:B----4-:R-:W-:Y:S01]  /*dc80*/  FFMA R24, R40.reuse, R60, R8 ;  /* 0x0000003c28187223 */ /* 0x050fe20000000008 */
        /* <DEDUP_REMOVED lines=17> */
[----:B------:R-:W-:Y:S01]  /*dda0*/  FFMA R15, R43, R55, R42 ;  /* 0x000000372b0f7223 */ /* 0x000fe2000000002a */
[C---:B------:R-:W-:Y:S01]  /*ddb0*/  FFMA R24, R64.reuse, R68, R12 ;  /* 0x0000004440187223 */ /* 0x040fe2000000000c */
[----:B------:R-:W1:Y:S01]  /*ddc0*/  LDS.128 R40, [R0.X4+UR5+0x3050] ;  /* 0x0030500500287984 */ /* 0x000e620008004c00 */
[----:B------:R-:W-:Y:S01]  /*ddd0*/  FFMA R12, R64, R60, R7 ;  /* 0x0000003c400c7223 */ /* 0x000fe20000000007 */
[----:B------:R-:W-:Y:S01]  /*dde0*/  FFMA R4, R66, R58, R23 ;  /* 0x0000003a42047223 */ /* 0x000fe20000000017 */
[----:B------:R-:W-:Y:S01]  /*ddf0*/  FFMA R64, R64, R52, R11 ;  /* 0x0000003440407223 */ /* 0x000fe2000000000b */
[C---:B------:R-:W-:Y:S01]  /*de00*/  FFMA R7, R65.reuse, R69, R24 ;  /* 0x0000004541077223 */ /* 0x040fe20000000018 */
[----:B------:R-:W-:Y:S01]  /*de10*/  FFMA R11, R65, R61, R12 ;  /* 0x0000003d410b7223 */ /* 0x000fe2000000000c */
[----:B------:R-:W-:Y:S01]  /*de20*/  FFMA R23, R67, R59, R4 ;  /* 0x0000003b43177223 */ /* 0x000fe20000000004 */
[C---:B---3--:R-:W-:Y:S01]  /*de30*/  FFMA R6, R48.reuse, R60, R6 ;  /* 0x0000003c30067223 */ /* 0x048fe20000000006 */
[----:B------:R-:W-:Y:S01]  /*de40*/  FFMA R4, R48, R56, R5 ;  /* 0x0000003830047223 */ /* 0x000fe20000000005 */
[C---:B------:R-:W-:Y:S01]  /*de50*/  FFMA R24, R66.reuse, R62, R11 ;  /* 0x0000003e42187223 */ /* 0x040fe2000000000b */
[----:B------:R-:W-:Y:S01]  /*de60*/  FFMA R12, R66, R70, R7 ;  /* 0x00000046420c7223 */ /* 0x000fe20000000007 */
[C---:B------:R-:W-:Y:S01]  /*de70*/  FFMA R27, R49.reuse, R61, R6 ;  /* 0x0000003d311b7223 */ /* 0x040fe20000000006 */
[----:B------:R-:W-:Y:S01]  /*de80*/  FFMA R35, R49, R57, R4 ;  /* 0x0000003931237223 */ /* 0x000fe20000000004 */
[----:B------:R-:W-:Y:S01]  /*de90*/  FFMA R11, R67, R63, R24 ;  /* 0x0000003f430b7223 */ /* 0x000fe20000000018 */
[----:B------:R-:W3:Y:S01]  /*dea0*/  LDS.128 R4, [R0.X4+UR5+0x30d0] ;  /* 0x0030d00500047984 */ /* 0x000ee20008004c00 */
[C---:B------:R-:W-:Y:S01]  /*deb0*/  FFMA R24, R48.reuse, R68, R13 ;  /* 0x0000004430187223 */ /* 0x040fe2000000000d */
[----:B------:R-:W-:Y:S01]  /*dec0*/  FFMA R10, R48, R52, R10 ;  /* 0x00000034300a7223 */ /* 0x000fe2000000000a */
[----:B------:R-:W-:Y:S01]  /*ded0*/  FFMA R77, R77, R53, R76 ;  /* 0x000000354d4d7223 */ /* 0x000fe2000000004c */
[----:B------:R-:W-:Y:S01]  /*dee0*/  FFMA R126, R72, R56, R126 ;  /* 0x00000038487e7223 */ /* 0x000fe2000000007e */
[C---:B------:R-:W-:Y:S01]  /*def0*/  FFMA R13, R49.reuse, R69, R24 ;  /* 0x00000045310d7223 */ /* 0x040fe20000000018 */
[----:B------:R-:W-:Y:S01]  /*df00*/  FFMA R49, R49, R53, R10 ;  /* 0x0000003531317223 */ /* 0x000fe2000000000a */
[C---:B------:R-:W-:Y:S01]  /*df10*/  FFMA R10, R50.reuse, R62, R27 ;  /* 0x0000003e320a7223 */ /* 0x040fe2000000001b */
        /* <DEDUP_REMOVED lines=15> */
[----:B------:R-:W4:Y:S01]  /*e010*/  LDS.128 R16, [R0.X4+UR5+0x3150] ;  /* 0x0031500500107984 */ /* 0x000f220008004c00 */
[----:B------:R-:W-:Y:S01]  /*e020*/  FFMA R26, R46, R62, R35 ;  /* 0x0000003e2e1a7223 */ /* 0x000fe20000000023 */
[C---:B------:R-:W-:Y:S01]  /*e030*/  FFMA R27, R47.reuse, R59, R38 ;  /* 0x0000003b2f1b7223 */ /* 0x040fe20000000026 */
[----:B------:R-:W-:Y:S01]  /*e040*/  FFMA R35, R47, R71, R44 ;  /* 0x000000472f237223 */ /* 0x000fe2000000002c */
[----:B-1----:R-:W-:Y:S01]  /*e050*/  FFMA R38, R40, R52, R25 ;  /* 0x0000003428267223 */ /* 0x002fe20000000019 */
        /* <DEDUP_REMOVED lines=31> */
[----:B------:R-:W5:Y:S01]  /*e250*/  LDS.128 R40, [R0.X4+UR5+0x38d0] ;  /* 0x0038d00500287984 */ /* 0x000f620008004c00 */
[----:B------:R-:W-:Y:S01]  /*e260*/  FFMA R51, R51, R55, R50 ;  /* 0x0000003733337223 */ /* 0x000fe20000000032 */
[C---:B------:R-:W-:Y:S01]  /*e270*/  FFMA R50, R6.reuse, R62, R5 ;  /* 0x0000003e06327223 */ /* 0x040fe20000000005 */
[----:B------:R-:W-:Y:S01]  /*e280*/  FFMA R6, R6, R70, R39 ;  /* 0x0000004606067223 */ /* 0x000fe20000000027 */
[C---:B----4-:R-:W-:Y:S01]  /*e290*/  FFMA R34, R16.reuse, R60, R34 ;  /* 0x0000003c10227223 */ /* 0x050fe20000000022 */
        /* <DEDUP_REMOVED lines=15> */
[----:B------:R-:W-:Y:S01]  /*e390*/  FFMA R16, R44, R60, R225 ;  /* 0x0000003c2c107223 */ /* 0x000fe200000000e1 */
        /* <DEDUP_REMOVED lines=14> */
[C---:B---3--:R-:W-:Y:S01]  /*e480*/  FFMA R118, R28.reuse, R56, R118 ;  /* 0x000000381c767223 */ /* 0x048fe20000000076 */
[C---:B------:R-:W-:Y:S01]  /*e490*/  FFMA R18, R28.reuse, R60, R119 ;  /* 0x0000003c1c127223 */ /* 0x040fe20000000077 */
[C---:B------:R-:W-:Y:S01]  /*e4a0*/  FFMA R120, R28.reuse, R68, R120 ;  /* 0x000000441c787223 */ /* 0x040fe20000000078 */
[-C--:B------:R-:W-:Y:S01]  /*e4b0*/  FFMA R16, R28, R52.reuse, R121 ;  /* 0x000000341c107223 */ /* 0x080fe20000000079 */
[C---:B------:R-:W-:Y:S01]  /*e4c0*/  FFMA R33, R29.reuse, R57, R118 ;  /* 0x000000391d217223 */ /* 0x040fe20000000076 */
[C---:B------:R-:W-:Y:S01]  /*e4d0*/  FFMA R19, R29.reuse, R61, R18 ;  /* 0x0000003d1d137223 */ /* 0x040fe20000000012 */
[C---:B------:R-:W-:Y:S01]  /*e4e0*/  FFMA R17, R29.reuse, R69, R120 ;  /* 0x000000451d117223 */ /* 0x040fe20000000078 */
[----:B------:R-:W-:Y:S01]  /*e4f0*/  FFMA R29, R29, R53, R16 ;  /* 0x000000351d1d7223 */ /* 0x000fe20000000010 */
[C---:B-----5:R-:W-:Y:S01]  /*e500*/  FFMA R28, R40.reuse, R52, R125 ;  /* 0x00000034281c7223 */ /* 0x060fe2000000007d */
        /* <DEDUP_REMOVED lines=20> */
[----:B------:R-:W-:Y:S01]  /*e650*/  FFMA R113, R79, R55, R78 ;  /* 0x000000374f717223 */ /* 0x000fe2000000004e */
[----:B------:R-:W-:Y:S01]  /*e660*/  FFMA R72, R72, R68, R127 ;  /* 0x0000004448487223 */ /* 0x000fe2000000007f */
[----:B------:R-:W-:Y:S01]  /*e670*/  LDS.128 R28, [R9+0xe0] ;  /* 0x0000e000091c7984 */ /* 0x000fe20000000c00 */
[C---:B------:R-:W-:Y:S01]  /*e680*/  FFMA R36, R42.reuse, R70, R33 ;  /* 0x000000462a247223 */ /* 0x040fe20000000021 */
[C---:B------:R-:W-:Y:S01]  /*e690*/  FFMA R206, R42.reuse, R62, R39 ;  /* 0x0000003e2ace7223 */ /* 0x040fe20000000027 */
        /* <DEDUP_REMOVED lines=22> */
[C---:B------:R-:W-:Y:S01]  /*e800*/  FFMA R201, R75.reuse, R59, R32 ;  /* 0x0000003b4bc97223 */ /* 0x040fe20000000020 */
[----:B------:R-:W-:Y:S01]  /*e810*/  FFMA R200, R75, R55, R200 ;  /* 0x000000374bc87223 */ /* 0x000fe200000000c8 */
[----:B------:R-:W-:Y:S01]  /*e820*/  FFMA R61, R101, R61, R84 ;  /* 0x0000003d653d7223 */ /* 0x000fe20000000054 */
[----:B------:R-:W5:Y:S01]  /*e830*/  LDS.128 R72, [R0.X4+UR5+0x160] ;  /* 0x0001600500487984 */ /* 0x000f620008004c00 */
[----:B------:R-:W-:Y:S01]  /*e840*/  FFMA R5, R7, R63, R50 ;  /* 0x0000003f07057223 */ /* 0x000fe20000000032 */
[----:B------:R-:W-:Y:S01]  /*e850*/  FFMA R68, R100, R68, R87 ;  /* 0x0000004464447223 */ /* 0x000fe20000000057 */
[----:B------:R-:W-:Y:S01]  /*e860*/  FFMA R198, R102, R62, R61 ;  /* 0x0000003e66c67223 */ /* 0x000fe2000000003d */
[-C--:B------:R-:W-:Y:S01]  /*e870*/  FFMA R12, R67, R71.reuse, R12 ;  /* 0x00000047430c7223 */ /* 0x080fe2000000000c */
[----:B------:R-:W-:Y:S01]  /*e880*/  FFMA R6, R7, R71, R6 ;  /* 0x0000004707067223 */ /* 0x000fe20000000006 */
[----:B------:R-:W-:Y:S01]  /*e890*/  FFMA R69, R101, R69, R68 ;  /* 0x0000004565457223 */ /* 0x000fe20000000044 */
[----:B------:R-:W-:Y:S01]  /*e8a0*/  FFMA R198, R103, R63, R198 ;  /* 0x0000003f67c67223 */ /* 0x000fe200000000c6 */
[----:B------:R-:W-:Y:S01]  /*e8b0*/  FFMA R52, R100, R52, R95 ;  /* 0x0000003464347223 */ /* 0x000fe2000000005f */
[----:B------:R-:W2:Y:S01]  /*e8c0*/  LDS.128 R60, [R0.X4+UR5+0x1e0] ;  /* 0x0001e005003c7984 */ /* 0x000ea20008004c00 */
[C---:B------:R-:W-:Y:S01]  /*e8d0*/  FFMA R70, R102.reuse, R70, R69 ;  /* 0x0000004666467223 */ /* 0x040fe20000000045 */
[-C--:B------:R-:W-:Y:S01]  /*e8e0*/  FFMA R65, R65, R53.reuse, R64 ;  /* 0x0000003541417223 */ /* 0x080fe20000000040 */
[----:B------:R-:W-:Y:S01]  /*e8f0*/  FFMA R53, R101, R53, R52 ;  /* 0x0000003565357223 */ /* 0x000fe20000000034 */
[----:B------:R-:W-:Y:S01]  /*e900*/  FFMA R4, R7, R59, R4 ;  /* 0x0000003b07047223 */ /* 0x000fe20000000004 */
[----:B------:R-:W-:Y:S01]  /*e910*/  FFMA R199, R103, R71, R70 ;  /* 0x0000004767c77223 */ /* 0x000fe20000000046 */
[-C--:B------:R-:W-:Y:S01]  /*e920*/  FFMA R7, R7, R55.reuse, R48 ;  /* 0x0000003707077223 */ /* 0x080fe20000000030 */
[----:B------:R-:W2:Y:S01]  /*e930*/  LDS.128 R68, [R0.X4+UR5+0x860] ;  /* 0x0008600500447984 */ /* 0x000ea20008004c00 */
[-C--:B------:R-:W-:Y:S01]  /*e940*/  FFMA R196, R102, R54.reuse, R53 ;  /* 0x0000003666c47223 */ /* 0x080fe20000000035 */
[----:B------:R-:W-:Y:S01]  /*e950*/  FFMA R66, R66, R54, R65 ;  /* 0x0000003642427223 */ /* 0x000fe20000000041 */
[----:B------:R-:W-:Y:S01]  /*e960*/  FFMA R56, R100, R56, R85 ;  /* 0x0000003864387223 */ /* 0x000fe20000000055 */
[----:B------:R-:W-:Y:S01]  /*e970*/  IADD3 R2, R2, 0x1, RZ ;  /* 0x0000000102027810 */ /* 0x000fe20007ffe0ff */
[-C--:B------:R-:W-:Y:S01]  /*e980*/  FFMA R196, R103, R55.reuse, R196 ;  /* 0x0000003767c47223 */ /* 0x080fe200000000c4 */
[----:B------:R-:W-:Y:S01]  /*e990*/  FFMA R67, R67, R55, R66 ;  /* 0x0000003743437223 */ /* 0x000fe20000000042 */
[----:B------:R-:W-:Y:S01]  /*e9a0*/  FFMA R57, R101, R57, R56 ;  /* 0x0000003965397223 */ /* 0x000fe20000000038 */
[C---:B-1----:R-:W-:Y:S01]  /*e9b0*/  FFMA R32, R80.reuse, R28, R93 ;  /* 0x0000001c50207223 */ /* 0x042fe2000000005d */
[C---:B------:R-:W-:Y:S01]  /*e9c0*/  FFMA R86, R80.reuse, R16, R86 ;  /* 0x0000001050567223 */ /* 0x040fe20000000056 */
[----:B------:R-:W-:Y:S01]  /*e9d0*/  FFMA R92, R80, R44, R92 ;  /* 0x0000002c505c7223 */ /* 0x000fe2000000005c */
[----:B------:R-:W-:Y:S01]  /*e9e0*/  FFMA R58, R102, R58, R57 ;  /* 0x0000003a663a7223 */ /* 0x000fe20000000039 */
[----:B---3--:R-:W-:Y:S01]  /*e9f0*/  FFMA R94, R80, R76, R94 ;  /* 0x0000004c505e7223 */ /* 0x008fe2000000005e */
        /* <DEDUP_REMOVED lines=17> */
[----:B-----5:R-:W-:Y:S01]  /*eb10*/  FFMA R88, R72, R28, R88 ;  /* 0x0000001c48587223 */ /* 0x020fe20000000058 */
[C---:B------:R-:W-:Y:S01]  /*eb20*/  FFMA R39, R41.reuse, R77, R38 ;  /* 0x0000004d29277223 */ /* 0x040fe20000000026 */
[C---:B------:R-:W-:Y:S01]  /*eb30*/  FFMA R49, R41.reuse, R17, R98 ;  /* 0x0000001129317223 */ /* 0x040fe20000000062 */
        /* <DEDUP_REMOVED lines=10> */
[C---:B------:R-:W-:Y:S01]  /*ebe0*/  FFMA R39, R43.reuse, R19, R48 ;  /* 0x000000132b277223 */ /* 0x040fe20000000030 */
[----:B--2---:R-:W-:Y:S01]  /*ebf0*/  FFMA R130, R60, R28, R130 ;  /* 0x0000001c3c827223 */ /* 0x004fe20000000082 */
[C---:B------:R-:W-:Y:S01]  /*ec00*/  FFMA R40, R43.reuse, R79, R40 ;  /* 0x0000004f2b287223 */ /* 0x040fe20000000028 */
[C---:B------:R-:W-:Y:S01]  /*ec10*/  FFMA R38, R43.reuse, R31, R38 ;  /* 0x0000001f2b267223 */ /* 0x040fe20000000026 */
[----:B------:R-:W-:Y:S01]  /*ec20*/  FFMA R48, R74, R78, R41 ;  /* 0x0000004e4a307223 */ /* 0x000fe20000000029 */
[----:B------:R-:W-:Y:S01]  /*ec30*/  FFMA R43, R43, R47, R42 ;  /* 0x0000002f2b2b7223 */ /* 0x000fe2000000002a */
[----:B------:R-:W-:Y:S01]  /*ec40*/  FFMA R41, R75, R31, R50 ;  /* 0x0000001f4b297223 */ /* 0x000fe20000000032 */
[-C--:B------:R-:W-:Y:S01]  /*ec50*/  FFMA R42, R72, R16.reuse, R89 ;  /* 0x00000010482a7223 */ /* 0x080fe20000000059 */
[C---:B------:R-:W-:Y:S01]  /*ec60*/  FFMA R50, R60.reuse, R16, R131 ;  /* 0x000000103c327223 */ /* 0x040fe20000000083 */
[----:B------:R-:W-:Y:S01]  /*ec70*/  FFMA R55, R61, R29, R130 ;  /* 0x0000001d3d377223 */ /* 0x000fe20000000082 */
[----:B------:R-:W2:Y:S01]  /*ec80*/  LDS.128 R84, [R0.X4+UR5+0x960] ;  /* 0x0009600500547984 */ /* 0x000ea20008004c00 */
[-C--:B------:R-:W-:Y:S01]  /*ec90*/  FFMA R49, R73, R17.reuse, R42 ;  /* 0x0000001149317223 */ /* 0x080fe2000000002a */
[C---:B------:R-:W-:Y:S01]  /*eca0*/  FFMA R53, R61.reuse, R17, R50 ;  /* 0x000000113d357223 */ /* 0x040fe20000000032 */
[----:B------:R-:W-:Y:S01]  /*ecb0*/  FFMA R132, R60, R76, R132 ;  /* 0x0000004c3c847223 */ /* 0x000fe20000000084 */
[----:B------:R-:W-:Y:S01]  /*ecc0*/  FFMA R50, R62, R30, R55 ;  /* 0x0000001e3e327223 */ /* 0x000fe20000000037 */
[----:B------:R-:W-:Y:S01]  /*ecd0*/  FFMA R42, R74, R18, R49 ;  /* 0x000000124a2a7223 */ /* 0x000fe20000000031 */
[C---:B------:R-:W-:Y:S01]  /*ece0*/  FFMA R148, R68.reuse, R76, R148 ;  /* 0x0000004c44947223 */ /* 0x040fe20000000094 */
[----:B------:R-:W-:Y:S01]  /*ecf0*/  FFMA R49, R61, R77, R132 ;  /* 0x0000004d3d317223 */ /* 0x000fe20000000084 */
[----:B------:R-:W-:Y:S01]  /*ed00*/  FFMA R55, R63, R31, R50 ;  /* 0x0000001f3f377223 */ /* 0x000fe20000000032 */
[C---:B------:R-:W-:Y:S01]  /*ed10*/  FFMA R50, R68.reuse, R16, R147 ;  /* 0x0000001044327223 */ /* 0x040fe20000000093 */
[----:B------:R-:W-:Y:S01]  /*ed20*/  FFMA R146, R68, R28, R146 ;  /* 0x0000001c44927223 */ /* 0x000fe20000000092 */
[-C--:B------:R-:W-:Y:S01]  /*ed30*/  FFMA R72, R72, R44.reuse, R91 ;  /* 0x0000002c48487223 */ /* 0x080fe2000000005b */
[----:B------:R-:W-:Y:S01]  /*ed40*/  FFMA R68, R68, R44, R135 ;  /* 0x0000002c44447223 */ /* 0x000fe20000000087 */
[----:B------:R-:W-:Y:S01]  /*ed50*/  FFMA R197, R103, R59, R58 ;  /* 0x0000003b67c57223 */ /* 0x000fe2000000003a */
[----:B------:R-:W3:Y:S01]  /*ed60*/  LDS.128 R88, [R0.X4+UR5+0x9e0] ;  /* 0x0009e00500587984 */ /* 0x000ee20008004c00 */
[C---:B------:R-:W-:Y:S01]  /*ed70*/  FFMA R52, R62.reuse, R78, R49 ;  /* 0x0000004e3e347223 */ /* 0x040fe20000000031 */
[----:B------:R-:W-:Y:S01]  /*ed80*/  FFMA R58, R62, R18, R53 ;  /* 0x000000123e3a7223 */ /* 0x000fe20000000035 */
[C---:B------:R-:W-:Y:S01]  /*ed90*/  FFMA R49, R69.reuse, R77, R148 ;  /* 0x0000004d45317223 */ /* 0x040fe20000000094 */
[C---:B------:R-:W-:Y:S01]  /*eda0*/  FFMA R53, R69.reuse, R17, R50 ;  /* 0x0000001145357223 */ /* 0x040fe20000000032 */
[C---:B------:R-:W-:Y:S01]  /*edb0*/  FFMA R57, R69.reuse, R29, R146 ;  /* 0x0000001d45397223 */ /* 0x040fe20000000092 */
[----:B------:R-:W-:Y:S01]  /*edc0*/  FFMA R69, R69, R45, R68 ;  /* 0x0000002d45457223 */ /* 0x000fe20000000044 */
        /* <DEDUP_REMOVED lines=11> */
[----:B------:R-:W4:Y:S01]  /*ee80*/  LDS.128 R68, [R0.X4+UR5+0x1060] ;  /* 0x0010600500447984 */ /* 0x000f220008004c00 */
[C---:B-1----:R-:W-:Y:S01]  /*ee90*/  FFMA R56, R80.reuse, R76, R191 ;  /* 0x0000004c50387223 */ /* 0x042fe200000000bf */
[----:B------:R-:W-:Y:S01]  /*eea0*/  FFMA R186, R80, R16, R186 ;  /* 0x0000001050ba7223 */ /* 0x000fe200000000ba */
        /* <DEDUP_REMOVED lines=50> */
[----:B----4-:R-:W-:Y:S01]  /*f1d0*/  FFMA R88, R68, R16, R177 ;  /* 0x0000001044587223 */ /* 0x010fe200000000b1 */
        /* <DEDUP_REMOVED lines=13> */
[----:B-1----:R-:W-:Y:S01]  /*f2b0*/  FFMA R174, R80, R16, R174 ;  /* 0x0000001050ae7223 */ /* 0x002fe200000000ae */
        /* <DEDUP_REMOVED lines=19> */
[----:B------:R-:W-:Y:S01]  /*f3f0*/  FFMA R97, R83, R19, R80 ;  /* 0x0000001353617223 */ /* 0x000fe20000000050 */
        /* <DEDUP_REMOVED lines=40> */
[----:B------:R-:W-:Y:S01]  /*f680*/  FFMA R108, R68, R44, R108 ;  /* 0x0000002c446c7223 */ /* 0x000fe2000000006c */
[----:B------:R-:W-:Y:S01]  /*f690*/  FFMA R104, R91, R31, R104 ;  /* 0x0000001f5b687223 */ /* 0x000fe20000000068 */
[----:B------:R-:W-:Y:S01]  /*f6a0*/  FFMA R121, R69, R17, R88 ;  /* 0x0000001145797223 */ /* 0x000fe20000000058 */
[----:B------:R-:W-:Y:S01]  /*f6b0*/  FFMA R107, R91, R47, R90 ;  /* 0x0000002f5b6b7223 */ /* 0x000fe2000000005a */
        /* <DEDUP_REMOVED lines=42> */
[----:B------:R-:W-:Y:S01]  /*f960*/  FFMA R154, R88, R28, R154 ;  /* 0x0000001c589a7223 */ /* 0x000fe2000000009a */
[C---:B------:R-:W-:Y:S01]  /*f970*/  FFMA R148, R86.reuse, R30, R123 ;  /* 0x0000001e56947223 */ /* 0x040fe2000000007b */
        /* <DEDUP_REMOVED lines=61> */
[----:B------:R-:W1:Y:S01]  /*fd50*/  LDS.128 R80, [R0.X4+UR5+0x28e0] ;  /* 0x0028e00500507984 */ /* 0x000e620008004c00 */
[----:B------:R-:W-:Y:S01]  /*fd60*/  FFMA R85, R85, R45, R114 ;  /* 0x0000002d55557223 */ /* 0x000fe20000000072 */
[----:B------:R-:W-:Y:S01]  /*fd70*/  FFMA R165, R87, R19, R84 ;  /* 0x0000001357a57223 */ /* 0x000fe20000000054 */
[----:B------:R-:W-:Y:S01]  /*fd80*/  FFMA R166, R86, R78, R119 ;  /* 0x0000004e56a67223 */ /* 0x000fe20000000077 */
[C---:B--2---:R-:W-:Y:S01]  /*fd90*/  FFMA R84, R88.reuse, R16, R117 ;  /* 0x0000001058547223 */ /* 0x044fe20000000075 */
        /* <DEDUP_REMOVED lines=60> */
[----:B------:R-:W2:Y:S01]  /*10160*/  LDS.128 R12, [R0.X4+UR5+0x30e0] ;  /* 0x0030e005000c7984 */ /* 0x000ea20008004c00 */
[----:B------:R-:W-:Y:S01]  /*10170*/  FFMA R116, R86, R30, R51 ;  /* 0x0000001e56747223 */ /* 0x000fe20000000033 */
[----:B------:R-:W-:Y:S01]  /*10180*/  FFMA R82, R82, R46, R81 ;  /* 0x0000002e52527223 */ /* 0x000fe20000000051 */
[-C--:B------:R-:W-:Y:S01]  /*10190*/  FFMA R51, R87, R19.reuse, R8 ;  /* 0x0000001357337223 */ /* 0x080fe20000000008 */
        /* <DEDUP_REMOVED lines=31> */
[----:B------:R-:W-:Y:S01]  /*10390*/  FFMA R86, R86, R46, R85 ;  /* 0x0000002e56567223 */ /* 0x000fe20000000055 */
        /* <DEDUP_REMOVED lines=15> */
[----:B------:R-:W-:Y:S01]  /*10490*/  LDS.128 R68, [R9+0xf0] ;  /* 0x0000f00009447984 */ /* 0x000fe20000000c00 */
[----:B------:R-:W-:Y:S01]  /*104a0*/  FFMA R13, R13, R77, R6 ;  /* 0x0000004d0d0d7223 */ /* 0x000fe20000000006 */
[C---:B------:R-:W-:Y:S01]  /*104b0*/  FFMA R132, R14.reuse, R30, R7 ;  /* 0x0000001e0e847223 */ /* 0x040fe20000000007 */
[----:B------:R-:W-:Y:S01]  /*104c0*/  FFMA R88, R14, R18, R5 ;  /* 0x000000120e587223 */ /* 0x000fe20000000005 */
[----:B------:R-:W2:Y:S01]  /*104d0*/  LDS.128 R84, [R0.X4+UR5+0x70] ;  /* 0x0000700500547984 */ /* 0x000ea20008004c00 */
[----:B------:R-:W-:Y:S01]  /*104e0*/  FFMA R133, R15, R47, R12 ;  /* 0x0000002f0f857223 */ /* 0x000fe2000000000c */
[C---:B---3--:R-:W-:Y:S01]  /*104f0*/  FFMA R190, R80.reuse, R76, R190 ;  /* 0x0000004c50be7223 */ /* 0x048fe200000000be */
[C---:B------:R-:W-:Y:S01]  /*10500*/  FFMA R12, R80.reuse, R16, R189 ;  /* 0x00000010500c7223 */ /* 0x040fe200000000bd */
[----:B------:R-:W3:Y:S01]  /*10510*/  LDS.128 R24, [R9+0x170] ;  /* 0x0001700009187984 */ /* 0x000ee20000000c00 */
[C---:B------:R-:W-:Y:S01]  /*10520*/  FFMA R188, R80.reuse, R28, R188 ;  /* 0x0000001c50bc7223 */ /* 0x040fe200000000bc */
[----:B------:R-:W-:Y:S01]  /*10530*/  FFMA R80, R80, R44, R187 ;  /* 0x0000002c50507223 */ /* 0x000fe200000000bb */
[----:B------:R-:W-:Y:S01]  /*10540*/  FFMA R124, R90, R30, R89 ;  /* 0x0000001e5a7c7223 */ /* 0x000fe20000000059 */
[----:B------:R-:W4:Y:S01]  /*10550*/  LDS.128 R4, [R9+0x70] ;  /* 0x0000700009047984 */ /* 0x000f220000000c00 */
[C---:B------:R-:W-:Y:S01]  /*10560*/  FFMA R35, R81.reuse, R77, R190 ;  /* 0x0000004d51237223 */ /* 0x040fe200000000be */
[C---:B------:R-:W-:Y:S01]  /*10570*/  FFMA R37, R81.reuse, R17, R12 ;  /* 0x0000001151257223 */ /* 0x040fe2000000000c */
[C---:B------:R-:W-:Y:S01]  /*10580*/  FFMA R89, R81.reuse, R29, R188 ;  /* 0x0000001d51597223 */ /* 0x040fe200000000bc */
[----:B------:R-:W5:Y:S01]  /*10590*/  LDS.128 R8, [R9+0x1f0] ;  /* 0x0001f00009087984 */ /* 0x000f620000000c00 */
[----:B------:R-:W-:Y:S01]  /*105a0*/  FFMA R81, R81, R45, R80 ;  /* 0x0000002d51517223 */ /* 0x000fe20000000050 */
[-C--:B------:R-:W-:Y:S01]  /*105b0*/  FFMA R130, R14, R78.reuse, R13 ;  /* 0x0000004e0e827223 */ /* 0x080fe2000000000d */
        /* <DEDUP_REMOVED lines=8> */
[----:B------:R-:W5:Y:S01]  /*10640*/  LDS.128 R12, [R0.X4+UR5+0xf0] ;  /* 0x0000f005000c7984 */ /* 0x000f620008004c00 */
        /* <DEDUP_REMOVED lines=19> */
[----:B------:R-:W-:Y:S01]  /*10780*/  FFMA R139, R23, R19, R20 ;  /* 0x00000013178b7223 */ /* 0x000fe20000000014 */
[C---:B---3--:R-:W-:Y:S01]  /*10790*/  FFMA R34, R84.reuse, R24, R34 ;  /* 0x0000001854227223 */ /* 0x048fe20000000022 */
[----:B------:R-:W-:Y:S01]  /*107a0*/  FFMA R35, R85, R69, R32 ;  /* 0x0000004555237223 */ /* 0x000fe20000000020 */
[----:B------:R-:W-:Y:S01]  /*107b0*/  FFMA R141, R23, R47, R22 ;  /* 0x0000002f178d7223 */ /* 0x000fe20000000016 */
[----:B------:R-:W-:Y:S01]  /*107c0*/  FFMA R118, R91, R79, R118 ;  /* 0x0000004f5b767223 */ /* 0x000fe20000000076 */
[----:B----4-:R-:W-:Y:S01]  /*107d0*/  FFMA R20, R84, R4, R33 ;  /* 0x0000000454147223 */ /* 0x010fe20000000021 */
[----:B------:R-:W-:Y:S01]  /*107e0*/  FFMA R33, R85, R25, R34 ;  /* 0x0000001955217223 */ /* 0x000fe20000000022 */
[----:B------:R-:W-:Y:S01]  /*107f0*/  FFMA R32, R86, R70, R35 ;  /* 0x0000004656207223 */ /* 0x000fe20000000023 */
[----:B------:R-:W-:Y:S01]  /*10800*/  FFMA R124, R91, R31, R124 ;  /* 0x0000001f5b7c7223 */ /* 0x000fe2000000007c */
[----:B-----5:R-:W-:Y:S01]  /*10810*/  FFMA R36, R84, R8, R36 ;  /* 0x0000000854247223 */ /* 0x020fe20000000024 */
[C---:B------:R-:W-:Y:S01]  /*10820*/  FFMA R37, R85.reuse, R5, R20 ;  /* 0x0000000555257223 */ /* 0x040fe20000000014 */
[C---:B------:R-:W-:Y:S01]  /*10830*/  FFMA R34, R86.reuse, R26, R33 ;  /* 0x0000001a56227223 */ /* 0x040fe20000000021 */
[----:B------:R-:W2:Y:S01]  /*10840*/  LDS.128 R20, [R0.X4+UR5+0x1f0] ;  /* 0x0001f00500147984 */ /* 0x000ea20008004c00 */
[----:B------:R-:W-:Y:S01]  /*10850*/  FFMA R85, R85, R9, R36 ;  /* 0x0000000955557223 */ /* 0x000fe20000000024 */
[----:B------:R-:W-:Y:S01]  /*10860*/  FFMA R84, R86, R6, R37 ;  /* 0x0000000656547223 */ /* 0x000fe20000000025 */
[----:B------:R-:W-:Y:S01]  /*10870*/  IADD3 R232, R232, 0x20, RZ ;  /* 0x00000020e8e87810 */ /* 0x000fe20007ffe0ff */
[----:B------:R-:W3:Y:S01]  /*10880*/  LDS.128 R88, [R0.X4+UR5+0x970] ;  /* 0x0009700500587984 */ /* 0x000ee20008004c00 */
        /* <DEDUP_REMOVED lines=16> */
[C---:B-1----:R-:W-:Y:S01]  /*10990*/  FFMA R42, R80.reuse, R24, R42 ;  /* 0x00000018502a7223 */ /* 0x042fe2000000002a */
        /* <DEDUP_REMOVED lines=16> */
[----:B------:R-:W-:Y:S01]  /*10aa0*/  FFMA R80, R82, R10, R13 ;  /* 0x0000000a52507223 */ /* 0x000fe2000000000d */
[----:B------:R-:W5:Y:S01]  /*10ab0*/  LDS.128 R120, [R0.X4+UR5+0x9f0] ;  /* 0x0009f00500787984 */ /* 0x000f620008004c00 */
        /* <DEDUP_REMOVED lines=21> */
[C---:B---3--:R-:W-:Y:S01]  /*10c10*/  FFMA R64, R88.reuse, R68, R64 ;  /* 0x0000004458407223 */ /* 0x048fe20000000040 */
[----:B------:R-:W-:Y:S01]  /*10c20*/  FFMA R62, R88, R8, R62 ;  /* 0x00000008583e7223 */ /* 0x000fe2000000003e */
[----:B------:R-:W-:Y:S01]  /*10c30*/  ISETP.GE.AND P1, PT, R2, 0x2, PT ;  /* 0x000000020200780c */ /* 0x000fe20003f26270 */
[C---:B-1----:R-:W-:Y:S01]  /*10c40*/  FFMA R20, R36.reuse, R68, R49 ;  /* 0x0000004424147223 */ /* 0x042fe20000000031 */
[C---:B------:R-:W-:Y:S01]  /*10c50*/  FFMA R52, R36.reuse, R8, R52 ;  /* 0x0000000824347223 */ /* 0x040fe20000000034 */
[C---:B------:R-:W-:Y:S01]  /*10c60*/  FFMA R50, R36.reuse, R24, R50 ;  /* 0x0000001824327223 */ /* 0x040fe20000000032 */
[----:B------:R-:W-:Y:S01]  /*10c70*/  FFMA R36, R36, R4, R53 ;  /* 0x0000000424247223 */ /* 0x000fe20000000035 */
[C---:B------:R-:W-:Y:S01]  /*10c80*/  FFMA R49, R37.reuse, R69, R20 ;  /* 0x0000004525317223 */ /* 0x040fe20000000014 */
[C---:B------:R-:W-:Y:S01]  /*10c90*/  FFMA R21, R37.reuse, R9, R52 ;  /* 0x0000000925157223 */ /* 0x040fe20000000034 */
[C---:B------:R-:W-:Y:S01]  /*10ca0*/  FFMA R23, R37.reuse, R25, R50 ;  /* 0x0000001925177223 */ /* 0x040fe20000000032 */
[----:B----4-:R-:W-:Y:S01]  /*10cb0*/  FFMA R54, R40, R68, R54 ;  /* 0x0000004428367223 */ /* 0x010fe20000000036 */
[----:B------:R-:W-:Y:S01]  /*10cc0*/  FFMA R37, R37, R5, R36 ;  /* 0x0000000525257223 */ /* 0x000fe20000000024 */
        /* <DEDUP_REMOVED lines=22> */
[----:B------:R-:W-:Y:S01]  /*10e30*/  FFMA R41, R89, R9, R62 ;  /* 0x0000000959297223 */ /* 0x000fe2000000003e */
[----:B------:R-:W-:Y:S01]  /*10e40*/  FFMA R48, R90, R70, R49 ;  /* 0x000000465a307223 */ /* 0x000fe20000000031 */
[----:B------:R-:W2:Y:S01]  /*10e50*/  LDS.128 R56, [R0.X4+UR5+0x10f0] ;  /* 0x0010f00500387984 */ /* 0x000ea20008004c00 */
[----:B-----5:R-:W-:Y:S01]  /*10e60*/  FFMA R72, R120, R24, R72 ;  /* 0x0000001878487223 */ /* 0x020fe20000000048 */
[----:B------:R-:W-:Y:S01]  /*10e70*/  FFMA R50, R90, R10, R41 ;  /* 0x0000000a5a327223 */ /* 0x000fe20000000029 */
[-C--:B------:R-:W-:Y:S01]  /*10e80*/  FFMA R41, R91, R71.reuse, R48 ;  /* 0x000000475b297223 */ /* 0x080fe20000000030 */
        /* <DEDUP_REMOVED lines=12> */
[----:B------:R-:W-:Y:S01]  /*10f50*/  FFMA R36, R43, R7, R36 ;  /* 0x000000072b247223 */ /* 0x000fe20000000024 */
[C---:B------:R-:W-:Y:S01]  /*10f60*/  FFMA R43, R89.reuse, R25, R40 ;  /* 0x00000019592b7223 */ /* 0x040fe20000000028 */
[----:B------:R-:W-:Y:S01]  /*10f70*/  FFMA R48, R122, R70, R63 ;  /* 0x000000467a307223 */ /* 0x000fe2000000003f */
[----:B------:R-:W-:Y:S01]  /*10f80*/  FFMA R89, R89, R5, R88 ;  /* 0x0000000559597223 */ /* 0x000fe20000000058 */
[C---:B-1----:R-:W-:Y:S01]  /*10f90*/  FFMA R94, R52.reuse, R8, R94 ;  /* 0x00000008345e7223 */ /* 0x042fe2000000005e */
[----:B------:R-:W-:Y:S01]  /*10fa0*/  FFMA R92, R52, R68, R92 ;  /* 0x00000044345c7223 */ /* 0x000fe2000000005c */
[-C--:B------:R-:W-:Y:S01]  /*10fb0*/  FFMA R42, R90, R26.reuse, R43 ;  /* 0x0000001a5a2a7223 */ /* 0x080fe2000000002b */
        /* <DEDUP_REMOVED lines=60> */
[----:B------:R-:W-:Y:S01]  /*11380*/  FFMA R60, R122, R6, R121 ;  /* 0x000000067a3c7223 */ /* 0x000fe20000000079 */
[----:B------:R-:W1:Y:S01]  /*11390*/  LDS.128 R104, [R0.X4+UR5+0x1970] ;  /* 0x0019700500687984 */ /* 0x000e620008004c00 */
[----:B------:R-:W-:Y:S01]  /*113a0*/  FFMA R65, R93, R25, R48 ;  /* 0x000000195d417223 */ /* 0x000fe20000000030 */
[C---:B------:R-:W-:Y:S01]  /*113b0*/  FFMA R62, R123.reuse, R27, R62 ;  /* 0x0000001b7b3e7223 */ /* 0x040fe2000000003e */
[----:B------:R-:W-:Y:S01]  /*113c0*/  FFMA R60, R123, R7, R60 ;  /* 0x000000077b3c7223 */ /* 0x000fe2000000003c */
[C---:B------:R-:W-:Y:S01]  /*113d0*/  FFMA R48, R94.reuse, R70, R73 ;  /* 0x000000465e307223 */ /* 0x040fe20000000049 */
[----:B------:R-:W-:Y:S01]  /*113e0*/  FFMA R93, R93, R5, R92 ;  /* 0x000000055d5d7223 */ /* 0x000fe2000000005c */
[----:B------:R-:W4:Y:S01]  /*113f0*/  LDS.128 R120, [R0.X4+UR5+0x19f0] ;  /* 0x0019f00500787984 */ /* 0x000f220008004c00 */
[----:B------:R-:W-:Y:S01]  /*11400*/  FFMA R59, R75, R11, R50 ;  /* 0x0000000b4b3b7223 */ /* 0x000fe20000000032 */
[----:B------:R-:W-:Y:S01]  /*11410*/  FFMA R73, R95, R71, R48 ;  /* 0x000000475f497223 */ /* 0x000fe20000000030 */
[----:B------:R-:W-:Y:S01]  /*11420*/  FFMA R50, R94, R10, R49 ;  /* 0x0000000a5e327223 */ /* 0x000fe20000000031 */
[C---:B--2---:R-:W-:Y:S01]  /*11430*/  FFMA R144, R96.reuse, R8, R144 ;  /* 0x0000000860907223 */ /* 0x044fe20000000090 */
[----:B------:R-:W-:Y:S01]  /*11440*/  FFMA R142, R96, R68, R142 ;  /* 0x00000044608e7223 */ /* 0x000fe2000000008e */
[----:B------:R-:W-:Y:S01]  /*11450*/  FFMA R72, R94, R6, R93 ;  /* 0x000000065e487223 */ /* 0x000fe2000000005d */
[----:B------:R-:W-:Y:S01]  /*11460*/  FFMA R48, R96, R24, R143 ;  /* 0x0000001860307223 */ /* 0x000fe2000000008f */
[C---:B------:R-:W-:Y:S01]  /*11470*/  FFMA R49, R97.reuse, R9, R144 ;  /* 0x0000000961317223 */ /* 0x040fe20000000090 */
        /* <DEDUP_REMOVED lines=11> */
[----:B---3--:R-:W-:Y:S01]  /*11530*/  FFMA R146, R100, R24, R146 ;  /* 0x0000001864927223 */ /* 0x008fe20000000092 */
[C---:B------:R-:W-:Y:S01]  /*11540*/  FFMA R95, R99.reuse, R11, R50 ;  /* 0x0000000b635f7223 */ /* 0x040fe20000000032 */
[----:B------:R-:W-:Y:S01]  /*11550*/  FFMA R93, R99, R71, R48 ;  /* 0x00000047635d7223 */ /* 0x000fe20000000030 */
[----:B------:R-:W-:Y:S01]  /*11560*/  FFMA R108, R96, R4, R108 ;  /* 0x00000004606c7223 */ /* 0x000fe2000000006c */
[C---:B------:R-:W-:Y:S01]  /*11570*/  FFMA R50, R100.reuse, R8, R147 ;  /* 0x0000000864327223 */ /* 0x040fe20000000093 */
[C---:B------:R-:W-:Y:S01]  /*11580*/  FFMA R48, R100.reuse, R68, R145 ;  /* 0x0000004464307223 */ /* 0x040fe20000000091 */
[----:B------:R-:W-:Y:S01]  /*11590*/  FFMA R65, R101, R25, R146 ;  /* 0x0000001965417223 */ /* 0x000fe20000000092 */
[----:B------:R-:W-:Y:S01]  /*115a0*/  FFMA R97, R97, R5, R108 ;  /* 0x0000000561617223 */ /* 0x000fe2000000006c */
[----:B------:R-:W2:Y:S01]  /*115b0*/  LDS.128 R144, [R0.X4+UR5+0x2070] ;  /* 0x0020700500907984 */ /* 0x000ea20008004c00 */
[----:B------:R-:W-:Y:S01]  /*115c0*/  FFMA R100, R100, R4, R109 ;  /* 0x0000000464647223 */ /* 0x000fe2000000006d */
[C---:B------:R-:W-:Y:S01]  /*115d0*/  FFMA R49, R101.reuse, R9, R50 ;  /* 0x0000000965317223 */ /* 0x040fe20000000032 */
[----:B------:R-:W-:Y:S01]  /*115e0*/  FFMA R92, R98, R6, R97 ;  /* 0x00000006625c7223 */ /* 0x000fe20000000061 */
[C---:B------:R-:W-:Y:S01]  /*115f0*/  FFMA R97, R101.reuse, R69, R48 ;  /* 0x0000004565617223 */ /* 0x040fe20000000030 */
[----:B------:R-:W-:Y:S01]  /*11600*/  FFMA R101, R101, R5, R100 ;  /* 0x0000000565657223 */ /* 0x000fe20000000064 */
[----:B------:R-:W-:Y:S01]  /*11610*/  FFMA R50, R102, R10, R49 ;  /* 0x0000000a66327223 */ /* 0x000fe20000000031 */
[----:B-1----:R-:W-:Y:S01]  /*11620*/  FFMA R148, R104, R68, R148 ;  /* 0x0000004468947223 */ /* 0x002fe20000000094 */
[C---:B------:R-:W-:Y:S01]  /*11630*/  FFMA R48, R102.reuse, R70, R97 ;  /* 0x0000004666307223 */ /* 0x040fe20000000061 */
[C---:B------:R-:W-:Y:S01]  /*11640*/  FFMA R94, R99.reuse, R27, R94 ;  /* 0x0000001b635e7223 */ /* 0x040fe2000000005e */
[----:B------:R-:W-:Y:S01]  /*11650*/  FFMA R92, R99, R7, R92 ;  /* 0x00000007635c7223 */ /* 0x000fe2000000005c */
[----:B------:R-:W-:Y:S01]  /*11660*/  FFMA R96, R102, R6, R101 ;  /* 0x0000000666607223 */ /* 0x000fe20000000065 */
[C---:B------:R-:W-:Y:S01]  /*11670*/  FFMA R99, R103.reuse, R11, R50 ;  /* 0x0000000b67637223 */ /* 0x040fe20000000032 */
[----:B------:R-:W-:Y:S01]  /*11680*/  FFMA R97, R103, R71, R48 ;  /* 0x0000004767617223 */ /* 0x000fe20000000030 */
[C---:B------:R-:W-:Y:S01]  /*11690*/  FFMA R50, R104.reuse, R8, R159 ;  /* 0x0000000868327223 */ /* 0x040fe2000000009f */
[----:B------:R-:W-:Y:S01]  /*116a0*/  FFMA R48, R104, R24, R149 ;  /* 0x0000001868307223 */ /* 0x000fe20000000095 */
[C---:B------:R-:W-:Y:S01]  /*116b0*/  FFMA R101, R105.reuse, R69, R148 ;  /* 0x0000004569657223 */ /* 0x040fe20000000094 */
[----:B------:R-:W-:Y:S01]  /*116c0*/  FFMA R98, R102, R26, R65 ;  /* 0x0000001a66627223 */ /* 0x000fe20000000041 */
[----:B------:R-:W1:Y:S01]  /*116d0*/  LDS.128 R148, [R0.X4+UR5+0x20f0] ;  /* 0x0020f00500947984 */ /* 0x000e620008004c00 */
[C---:B------:R-:W-:Y:S01]  /*116e0*/  FFMA R49, R105.reuse, R9, R50 ;  /* 0x0000000969317223 */ /* 0x040fe20000000032 */
[----:B------:R-:W-:Y:S01]  /*116f0*/  FFMA R65, R105, R25, R48 ;  /* 0x0000001969417223 */ /* 0x000fe20000000030 */
[----:B------:R-:W-:Y:S01]  /*11700*/  FFMA R48, R106, R70, R101 ;  /* 0x000000466a307223 */ /* 0x000fe20000000065 */
[----:B----4-:R-:W-:Y:S01]  /*11710*/  FFMA R154, R120, R24, R154 ;  /* 0x00000018789a7223 */ /* 0x010fe2000000009a */
        /* <DEDUP_REMOVED lines=41> */
[----:B------:R-:W-:Y:S01]  /*119b0*/  FFMA R121, R121, R5, R120 ;  /* 0x0000000579797223 */ /* 0x000fe20000000078 */
[----:B------:R-:W1:Y:S01]  /*119c0*/  LDS.128 R160, [R0.X4+UR5+0x2870] ;  /* 0x0028700500a07984 */ /* 0x000e620008004c00 */
        /* <DEDUP_REMOVED lines=73> */
[----:B------:R-:W3:Y:S01]  /*11e60*/  LDS.128 R160, [R0.X4+UR5+0x3070] ;  /* 0x0030700500a07984 */ /* 0x000ee20008004c00 */
[C---:B------:R-:W-:Y:S01]  /*11e70*/  FFMA R65, R165.reuse, R69, R48 ;  /* 0x00000045a5417223 */ /* 0x040fe20000000030 */
[C---:B------:R-:W-:Y:S01]  /*11e80*/  FFMA R3, R165.reuse, R9, R50 ;  /* 0x00000009a5037223 */ /* 0x040fe20000000032 */
[C---:B------:R-:W-:Y:S01]  /*11e90*/  FFMA R49, R165.reuse, R25, R170 ;  /* 0x00000019a5317223 */ /* 0x040fe200000000aa */
[----:B------:R-:W-:Y:S01]  /*11ea0*/  FFMA R165, R165, R5, R164 ;  /* 0x00000005a5a57223 */ /* 0x000fe200000000a4 */
[----:B------:R-:W-:Y:S01]  /*11eb0*/  FFMA R48, R166, R70, R65 ;  /* 0x00000046a6307223 */ /* 0x000fe20000000041 */
[----:B--2---:R-:W-:Y:S01]  /*11ec0*/  FFMA R116, R152, R68, R116 ;  /* 0x0000004498747223 */ /* 0x004fe20000000074 */
        /* <DEDUP_REMOVED lines=76> */
[----:B------:R-:W1:Y:S01]  /*12390*/  LDS.128 R164, [R0.X4+UR5+0x38e0] ;  /* 0x0038e00500a47984 */ /* 0x000e620008004c00 */
[C---:B------:R-:W-:Y:S01]  /*123a0*/  FFMA R132, R152.reuse, R24, R135 ;  /* 0x0000001898847223 */ /* 0x040fe20000000087 */
[C---:B------:R-:W-:Y:S01]  /*123b0*/  FFMA R135, R153.reuse, R69, R136 ;  /* 0x0000004599877223 */ /* 0x040fe20000000088 */
[C---:B------:R-:W-:Y:S01]  /*123c0*/  FFMA R3, R153.reuse, R9, R134 ;  /* 0x0000000999037223 */ /* 0x040fe20000000086 */
[----:B------:R-:W-:Y:S01]  /*123d0*/  FFMA R152, R152, R4, R137 ;  /* 0x0000000498987223 */ /* 0x000fe20000000089 */
        /* <DEDUP_REMOVED lines=8> */
[----:B------:R-:W-:Y:S01]  /*12460*/  FFMA R135, R155, R11, R142 ;  /* 0x0000000b9b877223 */ /* 0x000fe2000000008e */
[----:B------:R-:W-:Y:S01]  /*12470*/  FFMA R156, R156, R4, R141 ;  /* 0x000000049c9c7223 */ /* 0x000fe2000000008d */
[----:B------:R-:W-:Y:S01]  /*12480*/  FFMA R139, R157, R69, R140 ;  /* 0x000000459d8b7223 */ /* 0x000fe2000000008c */
[----:B------:R-:W-:Y:S01]  /*12490*/  FFMA R153, R153, R5, R152 ;  /* 0x0000000599997223 */ /* 0x000fe20000000098 */
[----:B------:R-:W3:Y:S01]  /*124a0*/  LDS.128 R140, [R0.X4+UR5+0x3960] ;  /* 0x00396005008c7984 */ /* 0x000ee20008004c00 */
        /* <DEDUP_REMOVED lines=27> */
[----:B------:R-:W2:Y:S01]  /*12660*/  LDS.128 R152, [R0.X4+UR5+0x39e0] ;  /* 0x0039e00500987984 */ /* 0x000ea20008004c00 */
[C---:B-1----:R-:W-:Y:S01]  /*12670*/  FFMA R206, R164.reuse, R16, R206 ;  /* 0x00000010a4ce7223 */ /* 0x042fe200000000ce */
        /* <DEDUP_REMOVED lines=34> */
[----:B------:R-:W-:Y:S01]  /*128a0*/  ISETP.GE.U32.AND P0, PT, R232, R229, PT ;  /* 0x000000e5e800720c */ /* 0x000fe20003f06070 */
[C---:B------:R-:W-:Y:S01]  /*128b0*/  FFMA R187, R143.reuse, R19, R164 ;  /* 0x000000138fbb7223 */ /* 0x040fe200000000a4 */
[----:B------:R-:W-:Y:S01]  /*128c0*/  SEL R2, R2, RZ, !P1 ;  /* 0x000000ff02027207 */ /* 0x000fe20004800000 */
        /* <DEDUP_REMOVED lines=15> */
[C---:B-1----:R-:W-:Y:S01]  /*129c0*/  FFMA R16, R156.reuse, R68, R171 ;  /* 0x000000449c107223 */ /* 0x042fe200000000ab */
[C---:B------:R-:W-:Y:S01]  /*129d0*/  FFMA R28, R156.reuse, R8, R175 ;  /* 0x000000089c1c7223 */ /* 0x040fe200000000af */
        /* <DEDUP_REMOVED lines=10> */
[C---:B---3--:R-:W-:Y:S01]  /*12a80*/  FFMA R28, R160.reuse, R8, R179 ;  /* 0x00000008a01c7223 */ /* 0x048fe200000000b3 */
        /* <DEDUP_REMOVED lines=11> */
[C---:B------:R-:W-:Y:S01]  /*12b40*/  FFMA R46, R162.reuse, R26, R19 ;  /* 0x0000001aa22e7223 */ /* 0x040fe20000000013 */
[----:B------:R-:W-:Y:S01]  /*12b50*/  FFMA R47, R163, R11, R16 ;  /* 0x0000000ba32f7223 */ /* 0x000fe20000000010 */
[-C--:B------:R-:W-:Y:S01]  /*12b60*/  FFMA R44, R162, R6.reuse, R29 ;  /* 0x00000006a22c7223 */ /* 0x080fe2000000001d */
[----:B------:R1:W3:Y:S01]  /*12b70*/  LDS.128 R16, [R0.X4+UR5+0x39f0] ;  /* 0x0039f00500107984 */ /* 0x0002e20008004c00 */
        /* <DEDUP_REMOVED lines=8> */
[----:B------:R-:W-:Y:S01]  /*12c00*/  ULDC.64 UR10, c[0x0][0x118] ;  /* 0x00004600000a7ab9 */ /* 0x000fe20000000a00 */
[C---:B--2---:R-:W-:Y:S01]  /*12c10*/  FFMA R164, R140.reuse, R4, R191 ;  /* 0x000000048ca47223 */ /* 0x044fe200000000bf */
[C---:B------:R-:W-:Y:S01]  /*12c20*/  FFMA R166, R140.reuse, R68, R185 ;  /* 0x000000448ca67223 */ /* 0x040fe200000000b9 */
[C---:B------:R-:W-:Y:S01]  /*12c30*/  FFMA R168, R140.reuse, R24, R187 ;  /* 0x000000188ca87223 */ /* 0x040fe200000000bb */
[----:B------:R-:W-:-:S01]  /*12c40*/  FFMA R140, R140, R8, R189 ;  /* 0x000000088c8c7223 */ /* 0x000fc200000000bd */
[----:B-1----:R-:W2:Y:S04]  /*12c50*/  LDL R158, [R1+0x4] ;  /* 0x00000400019e7983 */ /* 0x002ea80000100800 */
[----:B------:R-:W4:Y:S04]  /*12c60*/  LDL R160, [R1+0xc] ;  /* 0x00000c0001a07983 */ /* 0x000f280000100800 */
[----:B------:R-:W5:Y:S04]  /*12c70*/  LDL R183, [R1] ;  /* 0x0000000001b77983 */ /* 0x000f680000100800 */
[----:B---3--:R-:W3:Y:S04]  /*12c80*/  LDL R194, [R1+0x14] ;  /* 0x0000140001c27983 */ /* 0x008ee80000100800 */
[----:B------:R-:W3:Y:S04]  /*12c90*/  LDL R193, [R1+0x8] ;  /* 0x0000080001c17983 */ /* 0x000ee80000100800 */
        /* <DEDUP_REMOVED lines=14> */
[----:B------:R-:W3:Y:S01]  /*12d80*/  LDL R170, [R1+0x48] ;  /* 0x0000480001aa7983 */ /* 0x000ee20000100800 */
[----:B------:R-:W-:Y:S01]  /*12d90*/  IADD3 R152, P1, R242, UR6, RZ ;  /* 0x00000006f2987c10 */ /* 0x000fe2000ff3e0ff */
[----:B------:R-:W-:Y:S01]  /*12da0*/  UIADD3 UR4, UR4, 0x1, URZ ;  /* 0x0000000104047890 */ /* 0x000fe2000fffe03f */
[----:B------:R-:W-:Y:S01]  /*12db0*/  IADD3 R154, P2, R244, UR6, RZ ;  /* 0x00000006f49a7c10 */ /* 0x000fe2000ff5e0ff */
[----:B------:R-:W-:Y:S01]  /*12dc0*/  FFMA R4, R16, R4, R169 ;  /* 0x0000000410047223 */ /* 0x000fe200000000a9 */
[----:B------:R-:W-:Y:S01]  /*12dd0*/  IADD3.X R153, R241, UR7, RZ, P1, !PT ;  /* 0x00000007f1997c10 */ /* 0x000fe20008ffe4ff */
[----:B------:R-:W-:Y:S01]  /*12de0*/  UISETP.GE.AND UP0, UPT, UR4, 0x2, UPT ;  /* 0x000000020400788c */ /* 0x000fe2000bf06270 */
[----:B------:R-:W-:Y:S01]  /*12df0*/  IADD3 R28, P1, R246, UR6, RZ ;  /* 0x00000006f61c7c10 */ /* 0x000fe2000ff3e0ff */
[C---:B------:R-:W-:Y:S01]  /*12e00*/  FFMA R8, R16.reuse, R8, R3 ;  /* 0x0000000810087223 */ /* 0x040fe20000000003 */
[----:B------:R-:W-:Y:S01]  /*12e10*/  IADD3.X R155, R243, UR7, RZ, P2, !PT ;  /* 0x00000007f39b7c10 */ /* 0x000fe200097fe4ff */
[C---:B------:R-:W-:Y:S01]  /*12e20*/  FFMA R68, R16.reuse, R68, R165 ;  /* 0x0000004410447223 */ /* 0x040fe200000000a5 */
[----:B------:R-:W-:Y:S01]  /*12e30*/  IADD3.X R29, R245, UR7, RZ, P1, !PT ;  /* 0x00000007f51d7c10 */ /* 0x000fe20008ffe4ff */
[----:B------:R-:W-:Y:S01]  /*12e40*/  FFMA R16, R16, R24, R167 ;  /* 0x0000001810107223 */ /* 0x000fe200000000a7 */
[----:B------:R-:W-:Y:S01]  /*12e50*/  IADD3 R30, P1, R248, UR6, RZ ;  /* 0x00000006f81e7c10 */ /* 0x000fe2000ff3e0ff */
[----:B------:R-:W-:Y:S01]  /*12e60*/  USEL UR4, UR4, URZ, !UP0 ;  /* 0x0000003f04047287 */ /* 0x000fe2000c000000 */
[----:B------:R-:W-:-:S02]  /*12e70*/  IADD3 R162, P2, R250, UR6, RZ ;  /* 0x00000006faa27c10 */ /* 0x000fc4000ff5e0ff */
[----:B------:R-:W-:Y:S01]  /*12e80*/  IADD3.X R31, R247, UR7, RZ, P1, !PT ;  /* 0x00000007f71f7c10 */ /* 0x000fe20008ffe4ff */
[----:B------:R-:W-:Y:S01]  /*12e90*/  USHF.L.U32 UR5, UR4, 0xe, URZ ;  /* 0x0000000e04057899 */ /* 0x000fe2000800063f */
[----:B------:R-:W-:Y:S02]  /*12ea0*/  IADD3 R156, P1, R252, UR6, RZ ;  /* 0x00000006fc9c7c10 */ /* 0x000fe4000ff3e0ff */
[C---:B------:R-:W-:Y:S01]  /*12eb0*/  LEA R171, R2.reuse, R240, 0xe ;  /* 0x000000f002ab7211 */ /* 0x040fe200078e70ff */
[----:B------:R-:W-:Y:S06]  /*12ec0*/  BAR.SYNC 0x0 ;  /* 0x0000000000007b1d */ /* 0x000fec0000000000 */
[----:B------:R-:W-:Y:S01]  /*12ed0*/  IADD3.X R157, R251, UR7, RZ, P1, !PT ;  /* 0x00000007fb9d7c10 */ /* 0x000fe20008ffe4ff */
[----:B------:R-:W-:Y:S01]  /*12ee0*/  @!PT LDS RZ, [RZ] ;  /* 0x00000000fffff984 */ /* 0x000fe20000000800 */
[----:B------:R-:W-:Y:S01]  /*12ef0*/  @!PT LDS RZ, [RZ] ;  /* 0x00000000fffff984 */ /* 0x000fe20000000800 */
[----:B------:R-:W-:Y:S01]  /*12f00*/  @!PT LDS RZ, [RZ] ;  /* 0x00000000fffff984 */ /* 0x000fe20000000800 */
[----:B------:R3:W-:Y:S01]  /*12f10*/  LDGSTS.E.BYPASS.128 [R171], [R152.64], !P0 ;  /* 0x0000000098ab7fae */ /* 0x0007e2000c101c4a */
[C---:B------:R-:W-:Y:S01]  /*12f20*/  LEA R173, R2.reuse, R239, 0xe ;  /* 0x000000ef02ad7211 */ /* 0x040fe200078e70ff */
[----:B------:R-:W-:Y:S01]  /*12f30*/  UIADD3 UR8, UR5, 0x8000, URZ ;  /* 0x0000800005087890 */ /* 0x000fe2000fffe03f */
[----:B------:R-:W-:-:S02]  /*12f40*/  LEA R175, R2, R238, 0xe ;  /* 0x000000ee02af7211 */ /* 0x000fc400078e70ff */
[C---:B------:R-:W-:Y:S01]  /*12f50*/  LEA R177, R2.reuse, R237, 0xe ;  /* 0x000000ed02b17211 */ /* 0x040fe200078e70ff */
[----:B------:R1:W-:Y:S01]  /*12f60*/  LDGSTS.E.BYPASS.128 [R173], [R154.64], !P0 ;  /* 0x000000009aad7fae */ /* 0x0003e2000c101c4a */
[----:B------:R-:W-:Y:S02]  /*12f70*/  IADD3.X R163, R249, UR7, RZ, P2, !PT ;  /* 0x00000007f9a37c10 */ /* 0x000fe400097fe4ff */
[C---:B------:R-:W-:Y:S01]  /*12f80*/  LEA R179, R2.reuse, R236, 0xe ;  /* 0x000000ec02b37211 */ /* 0x040fe200078e70ff */
[----:B------:R1:W-:Y:S01]  /*12f90*/  LDGSTS.E.BYPASS.128 [R175], [R28.64], !P0 ;  /* 0x000000001caf7fae */ /* 0x0003e2000c101c4a */
[C---:B------:R-:W-:Y:S02]  /*12fa0*/  LEA R181, R2.reuse, R235, 0xe ;  /* 0x000000eb02b57211 */ /* 0x040fe400078e70ff */
[----:B------:R-:W-:Y:S01]  /*12fb0*/  LEA R185, R2, R233, 0xe ;  /* 0x000000e902b97211 */ /* 0x000fe200078e70ff */
[----:B------:R1:W-:Y:S04]  /*12fc0*/  LDGSTS.E.BYPASS.128 [R177], [R30.64], !P0 ;  /* 0x000000001eb17fae */ /* 0x0003e8000c101c4a */
[----:B------:R1:W-:Y:S04]  /*12fd0*/  LDGSTS.E.BYPASS.128 [R179], [R162.64], !P0 ;  /* 0x00000000a2b37fae */ /* 0x0003e8000c101c4a */
[----:B------:R1:W-:Y:S01]  /*12fe0*/  LDGSTS.E.BYPASS.128 [R181], [R156.64], !P0 ;  /* 0x000000009cb57fae */ /* 0x0003e2000c101c4a */
[----:B--2---:R-:W-:-:S02]  /*12ff0*/  IADD3 R158, P1, R158, UR6, RZ ;  /* 0x000000069e9e7c10 */ /* 0x004fc4000ff3e0ff */
[----:B----4-:R-:W-:Y:S02]  /*13000*/  IADD3 R160, P2, R160, UR6, RZ ;  /* 0x00000006a0a07c10 */ /* 0x010fe4000ff5e0ff */
[----:B-----5:R-:W-:Y:S02]  /*13010*/  IADD3.X R159, R183, UR7, RZ, P1, !PT ;  /* 0x00000007b79f7c10 */ /* 0x020fe40008ffe4ff */
[----:B------:R-:W-:Y:S02]  /*13020*/  LEA R183, R2, R234, 0xe ;  /* 0x000000ea02b77211 */ /* 0x000fe400078e70ff */
[----:B---3--:R-:W-:-:S03]  /*13030*/  IADD3 R152, P1, R194, UR6, RZ ;  /* 0x00000006c2987c10 */ /* 0x008fc6000ff3e0ff */
[----:B------:R2:W-:Y:S01]  /*13040*/  LDGSTS.E.BYPASS.128 [R183], [R158.64], !P0 ;  /* 0x000000009eb77fae */ /* 0x0005e2000c101c4a */
[----:B------:R-:W-:Y:S02]  /*13050*/  IADD3.X R161, R193, UR7, RZ, P2, !PT ;  /* 0x00000007c1a17c10 */ /* 0x000fe400097fe4ff */
[----:B-1----:R-:W-:-:S03]  /*13060*/  IADD3 R154, P2, R192, UR6, RZ ;  /* 0x00000006c09a7c10 */ /* 0x002fc6000ff5e0ff */
[----:B------:R1:W-:Y:S01]  /*13070*/  LDGSTS.E.BYPASS.128 [R185], [R160.64], !P0 ;  /* 0x00000000a0b97fae */ /* 0x0003e2000c101c4a */
[----:B------:R-:W-:-:S03]  /*13080*/  IADD3.X R153, R191, UR7, RZ, P1, !PT ;  /* 0x00000007bf997c10 */ /* 0x000fc60008ffe4ff */
[----:B------:R-:W0:Y:S01]  /*13090*/  LDGDEPBAR ;  /* 0x00000000000079af */ /* 0x000e220000000000 */
[----:B------:R-:W-:-:S03]  /*130a0*/  IADD3 R156, P1, R190, UR6, RZ ;  /* 0x00000006be9c7c10 */ /* 0x000fc6000ff3e0ff */
[----:B------:R3:W-:Y:S01]  /*130b0*/  LDGSTS.E.BYPASS.128 [R171+0x8000], [R152.64], !P0 ;  /* 0x0800000098ab7fae */ /* 0x0007e2000c101c4a */
[----:B------:R-:W-:Y:S02]  /*130c0*/  IADD3.X R155, R189, UR7, RZ, P2, !PT ;  /* 0x00000007bd9b7c10 */ /* 0x000fe400097fe4ff */
[----:B------:R-:W-:-:S03]  /*130d0*/  IADD3 R28, P2, R188, UR6, RZ ;  /* 0x00000006bc1c7c10 */ /* 0x000fc6000ff5e0ff */
[----:B------:R4:W-:Y:S01]  /*130e0*/  LDGSTS.E.BYPASS.128 [R173+0x8000], [R154.64], !P0 ;  /* 0x080000009aad7fae */ /* 0x0009e2000c101c4a */
[----:B------:R-:W-:Y:S02]  /*130f0*/  IADD3.X R157, R187, UR7, RZ, P1, !PT ;  /* 0x00000007bb9d7c10 */ /* 0x000fe40008ffe4ff */
[----:B------:R-:W-:-:S03]  /*13100*/  IADD3 R30, P1, R186, UR6, RZ ;  /* 0x00000006ba1e7c10 */ /* 0x000fc6000ff3e0ff */
[----:B------:R5:W-:Y:S01]  /*13110*/  LDGSTS.E.BYPASS.128 [R175+0x8000], [R156.64], !P0 ;  /* 0x080000009caf7fae */ /* 0x000be2000c101c4a */
[----:B------:R-:W-:Y:S01]  /*13120*/  IADD3.X R29, R184, UR7, RZ, P2, !PT ;  /* 0x00000007b81d7c10 */ /* 0x000fe200097fe4ff */
[-C--:B----4-:R-:W-:Y:S01]  /*13130*/  FFMA R155, R141, R9.reuse, R140 ;  /* 0x000000098d9b7223 */ /* 0x090fe2000000008c */
[----:B------:R-:W-:Y:S01]  /*13140*/  FFMA R9, R17, R9, R8 ;  /* 0x0000000911097223 */ /* 0x000fe20000000008 */
[----:B--2---:R-:W-:Y:S02]  /*13150*/  IADD3 R158, P2, R182, UR6, RZ ;  /* 0x00000006b69e7c10 */ /* 0x004fe4000ff5e0ff */
[----:B------:R2:W-:Y:S01]  /*13160*/  LDGSTS.E.BYPASS.128 [R177+0x8000], [R28.64], !P0 ;  /* 0x080000001cb17fae */ /* 0x0005e2000c101c4a */
[-C--:B------:R-:W-:Y:S01]  /*13170*/  FFMA R140, R142, R10.reuse, R155 ;  /* 0x0000000a8e8c7223 */ /* 0x080fe2000000009b */
[----:B------:R-:W-:Y:S01]  /*13180*/  FFMA R10, R18, R10, R9 ;  /* 0x0000000a120a7223 */ /* 0x000fe20000000009 */
[----:B-1----:R-:W-:Y:S01]  /*13190*/  IADD3 R160, P3, R180, UR6, RZ ;  /* 0x00000006b4a07c10 */ /* 0x002fe2000ff7e0ff */
[-C--:B-----5:R-:W-:Y:S01]  /*131a0*/  FFMA R157, R141, R69.reuse, R166 ;  /* 0x000000458d9d7223 */ /* 0x0a0fe200000000a6 */
[----:B------:R-:W-:Y:S01]  /*131b0*/  FFMA R69, R17, R69, R68 ;  /* 0x0000004511457223 */ /* 0x000fe20000000044 */
[----:B------:R-:W-:-:S02]  /*131c0*/  IADD3.X R31, R178, UR7, RZ, P1, !PT ;  /* 0x00000007b21f7c10 */ /* 0x000fc40008ffe4ff */
[-C--:B------:R-:W-:Y:S01]  /*131d0*/  FFMA R0, R142, R70.reuse, R157 ;  /* 0x000000468e007223 */ /* 0x080fe2000000009d */
[----:B------:R-:W-:Y:S01]  /*131e0*/  FFMA R70, R18, R70, R69 ;  /* 0x0000004612467223 */ /* 0x000fe20000000045 */
[----:B---3--:R-:W-:Y:S01]  /*131f0*/  IADD3 R152, P1, R176, UR6, RZ ;  /* 0x00000006b0987c10 */ /* 0x008fe2000ff3e0ff */
[----:B------:R1:W-:Y:S01]  /*13200*/  LDGSTS.E.BYPASS.128 [R179+0x8000], [R30.64], !P0 ;  /* 0x080000001eb37fae */ /* 0x0003e2000c101c4a */
[C---:B--2---:R-:W-:Y:S01]  /*13210*/  FFMA R29, R141.reuse, R25, R168 ;  /* 0x000000198d1d7223 */ /* 0x044fe200000000a8 */
[-C--:B------:R-:W-:Y:S01]  /*13220*/  FFMA R141, R141, R5.reuse, R164 ;  /* 0x000000058d8d7223 */ /* 0x080fe200000000a4 */
[----:B------:R-:W-:Y:S01]  /*13230*/  IADD3.X R159, R174, UR7, RZ, P2, !PT ;  /* 0x00000007ae9f7c10 */ /* 0x000fe200097fe4ff */
[C---:B------:R-:W-:Y:S01]  /*13240*/  FFMA R5, R17.reuse, R5, R4 ;  /* 0x0000000511057223 */ /* 0x040fe20000000004 */
[----:B------:R-:W-:Y:S01]  /*13250*/  FFMA R17, R17, R25, R16 ;  /* 0x0000001911117223 */ /* 0x000fe20000000010 */
[----:B------:R-:W-:Y:S01]  /*13260*/  UIADD3 UR6, UP0, UR6, 0x80, URZ ;  /* 0x0000008006067890 */ /* 0x000fe2000ff1e03f */
[----:B------:R-:W-:Y:S01]  /*13270*/  IADD3.X R161, R172, UR7, RZ, P3, !PT ;  /* 0x00000007aca17c10 */ /* 0x000fe20009ffe4ff */
[----:B------:R2:W-:Y:S01]  /*13280*/  LDGSTS.E.BYPASS.128 [R181+0x8000], [R158.64], !P0 ;  /* 0x080000009eb57fae */ /* 0x0005e2000c101c4a */
[-C--:B------:R-:W-:Y:S01]  /*13290*/  FFMA R28, R142, R6.reuse, R141 ;  /* 0x000000068e1c7223 */ /* 0x080fe2000000008d */
[----:B------:R-:W-:Y:S01]  /*132a0*/  FFMA R6, R18, R6, R5 ;  /* 0x0000000612067223 */ /* 0x000fe20000000005 */
[----:B------:R-:W-:Y:S01]  /*132b0*/  IADD3.X R153, R170, UR7, RZ, P1, !PT ;  /* 0x00000007aa997c10 */ /* 0x000fe20008ffe4ff */
[----:B------:R2:W-:Y:S01]  /*132c0*/  LDGSTS.E.BYPASS.128 [R183+0x8000], [R160.64], !P0 ;  /* 0x08000000a0b77fae */ /* 0x0005e2000c101c4a */
[-C--:B-1----:R-:W-:Y:S01]  /*132d0*/  FFMA R30, R142, R26.reuse, R29 ;  /* 0x0000001a8e1e7223 */ /* 0x082fe2000000001d */
[----:B------:R-:W-:Y:S01]  /*132e0*/  FFMA R26, R18, R26, R17 ;  /* 0x0000001a121a7223 */ /* 0x000fe20000000011 */
[----:B------:R-:W-:Y:S01]  /*132f0*/  UIADD3.X UR7, URZ, UR7, URZ, UP0, !UPT ;  /* 0x000000073f077290 */ /* 0x000fe200087fe43f */
[----:B------:R2:W-:Y:S01]  /*13300*/  LDGSTS.E.BYPASS.128 [R185+0x8000], [R152.64], !P0 ;  /* 0x0800000098b97fae */ /* 0x0005e2000c101c4a */
[----:B------:R-:W-:Y:S01]  /*13310*/  ISETP.GE.U32.AND P0, PT, R232, 0x730, PT ;  /* 0x00000730e800780c */ /* 0x000fe20003f06070 */
[C---:B------:R-:W-:Y:S01]  /*13320*/  FFMA R31, R143.reuse, R11, R140 ;  /* 0x0000000b8f1f7223 */ /* 0x040fe2000000008c */
[C---:B------:R-:W-:Y:S01]  /*13330*/  FFMA R30, R143.reuse, R27, R30 ;  /* 0x0000001b8f1e7223 */ /* 0x040fe2000000001e */
[----:B------:R-:W0:Y:S01]  /*13340*/  LDGDEPBAR ;  /* 0x00000000000079af */ /* 0x000e220000000000 */
[C---:B------:R-:W-:Y:S01]  /*13350*/  FFMA R29, R143.reuse, R71, R0 ;  /* 0x000000478f1d7223 */ /* 0x040fe20000000000 */
[----:B------:R-:W-:Y:S01]  /*13360*/  FFMA R28, R143, R7, R28 ;  /* 0x000000078f1c7223 */ /* 0x000fe2000000001c */
[C---:B------:R-:W-:Y:S01]  /*13370*/  FFMA R143, R19.reuse, R11, R10 ;  /* 0x0000000b138f7223 */ /* 0x040fe2000000000a */
[C---:B------:R-:W-:Y:S01]  /*13380*/  FFMA R142, R19.reuse, R27, R26 ;  /* 0x0000001b138e7223 */ /* 0x040fe2000000001a */
[C---:B------:R-:W-:Y:S01]  /*13390*/  FFMA R141, R19.reuse, R71, R70 ;  /* 0x00000047138d7223 */ /* 0x040fe20000000046 */
[----:B------:R-:W-:Y:S01]  /*133a0*/  FFMA R140, R19, R7, R6 ;  /* 0x00000007138c7223 */ /* 0x000fe20000000006 */
[----:B------:R-:W-:-:S04]  /*133b0*/  DEPBAR.LE SB0, 0x2 ;  /* 0x000080800000791a */ /* 0x000fc80000000000 */
[----:B------:R-:W-:Y:S06]  /*133c0*/  BAR.SYNC 0x0 ;  /* 0x0000000000007b1d */ /* 0x000fec0000000000 */
[----:B--2---:R-:W-:Y:S01]  /*133d0*/  @P0 CALL.REL.NOINC `(.L_x_0) ;  /* 0x0000001000000944 */ /* 0x004fe20003c00000 */
[----:B------:R-:W-:Y:S05]  /*133e0*/  BRA `(.L_x_1) ;  /* 0xfffee74000007947 */ /* 0x000fea000383ffff */
.L_x_0:
[----:B------:R-:W2:Y:S01]  /*133f0*/  LDL.LU R154, [R1+0x54] ;  /* 0x00005400019a7983 */ /* 0x000ea20000300800 */
[----:B------:R-:W-:-:S04]  /*13400*/  DEPBAR.LE SB0, 0x0 ;  /* 0x000080000000791a */ /* 0x000fc80000000000 */
[----:B------:R-:W1:Y:S04]  /*13410*/  S2R R0, SR_TID.X ;  /* 0x0000000000007919 */ /* 0x000e680000002100 */
[----:B------:R-:W3:Y:S01]  /*13420*/  S2R R229, SR_TID.X ;  /* 0x0000000000e57919 */ /* 0x000ee20000002100 */
[----:B-1----:R-:W-:Y:S02]  /*13430*/  SHF.R.U32.HI R3, RZ, 0x5, R0 ;  /* 0x00000005ff037819 */ /* 0x002fe40000011600 */
[----:B------:R-:W-:Y:S02]  /*13440*/  SHF.L.U32 R0, R0, 0x2, RZ ;  /* 0x0000000200007819 */ /* 0x000fe400000006ff */
[----:B---3--:R-:W-:Y:S02]  /*13450*/  SHF.L.U32 R229, R229, 0x2, RZ ;  /* 0x00000002e5e57819 */ /* 0x008fe400000006ff */
[----:B------:R-:W-:-:S02]  /*13460*/  SGXT.U32 R3, R3, 0x2 ;  /* 0x000000020303781a */ /* 0x000fc40000000000 */
[----:B------:R-:W-:-:S05]  /*13470*/  LOP3.LUT R229, R229, 0x7c, RZ, 0xc0, !PT ;  /* 0x0000007ce5e57812 */ /* 0x000fca00078ec0ff */
[C---:B------:R-:W-:Y:S01]  /*13480*/  IMAD R164, R3.reuse, 0x210, R229 ;  /* 0x0000021003a47824 */ /* 0x040fe200078e02e5 */
[----:B------:R-:W-:Y:S06]  /*13490*/  BAR.SYNC 0x0 ;  /* 0x0000000000007b1d */ /* 0x000fec0000000000 */
[----:B------:R-:W-:Y:S01]  /*134a0*/  SHF.L.U32 R2, R164, 0x2, RZ ;  /* 0x00000002a4027819 */ /* 0x000fe200000006ff */
[----:B------:R-:W-:Y:S04]  /*134b0*/  STS.128 [R164.X4], R84 ;  /* 0x00000054a4007388 */ /* 0x000fe80000004c00 */
[----:B------:R-:W-:Y:S01]  /*134c0*/  IMAD R2, R3, -0x630, R2 ;  /* 0xfffff9d003027824 */ /* 0x000fe200078e0202 */
[----:B------:R-:W-:Y:S01]  /*134d0*/  STS.128 [R164.X4+0x210], R32 ;  /* 0x00021020a4007388 */ /* 0x000fe20000004c00 */
[----:B------:R-:W-:-:S03]  /*134e0*/  MOV R3, 0x4 ;  /* 0x0000000400037802 */ /* 0x000fc60000000f00 */
[----:B------:R-:W-:Y:S04]  /*134f0*/  STS.128 [R164.X4+0x420], R12 ;  /* 0x0004200ca4007388 */ /* 0x000fe80000004c00 */
[----:B------:R-:W-:Y:S04]  /*13500*/  STS.128 [R164.X4+0x630], R80 ;  /* 0x00063050a4007388 */ /* 0x000fe80000004c00 */
[----:B------:R-:W-:Y:S06]  /*13510*/  BAR.SYNC 0x0 ;  /* 0x0000000000007b1d */ /* 0x000fec0000000000 */
[----:B------:R-:W1:Y:S04]  /*13520*/  LDS.128 R160, [R2] ;  /* 0x0000000002a07984 */ /* 0x000e680000000c00 */
[----:B------:R-:W3:Y:S04]  /*13530*/  LDS.128 R16, [R2+0x840] ;  /* 0x0008400002107984 */ /* 0x000ee80000000c00 */
[----:B------:R-:W4:Y:S04]  /*13540*/  LDS.128 R8, [R2+0x1080] ;  /* 0x0010800002087984 */ /* 0x000f280000000c00 */
[----:B------:R-:W5:Y:S04]  /*13550*/  LDS.128 R4, [R2+0x18c0] ;  /* 0x0018c00002047984 */ /* 0x000f680000000c00 */
[----:B------:R-:W-:Y:S06]  /*13560*/  BAR.SYNC 0x0 ;  /* 0x0000000000007b1d */ /* 0x000fec0000000000 */
[----:B------:R-:W-:Y:S04]  /*13570*/  STS.128 [R164.X4], R20 ;  /* 0x00000014a4007388 */ /* 0x000fe80000004c00 */
[----:B------:R-:W-:Y:S04]  /*13580*/  STS.128 [R164.X4+0x210], R36 ;  /* 0x00021024a4007388 */ /* 0x000fe80000004c00 */
[----:B------:R-:W-:Y:S04]  /*13590*/  STS.128 [R164.X4+0x420], R40 ;  /* 0x00042028a4007388 */ /* 0x000fe80000004c00 */
[----:B------:R-:W-:Y:S04]  /*135a0*/  STS.128 [R164.X4+0x630], R60 ;  /* 0x0006303ca4007388 */ /* 0x000fe80000004c00 */
[----:B------:R-:W-:Y:S06]  /*135b0*/  BAR.SYNC 0x0 ;  /* 0x0000000000007b1d */ /* 0x000fec0000000000 */
[----:B------:R-:W1:Y:S04]  /*135c0*/  LDS.128 R156, [R2] ;  /* 0x00000000029c7984 */ /* 0x000e680000000c00 */
[----:B------:R-:W-:Y:S04]  /*135d0*/  LDS.128 R24, [R2+0x1080] ;  /* 0x0010800002187984 */ /* 0x000fe80000000c00 */
[----:B------:R-:W-:Y:S01]  /*135e0*/  LDS.128 R12, [R2+0x18c0] ;  /* 0x0018c000020c7984 */ /* 0x000fe20000000c00 */
[----:B--2---:R-:W-:-:S03]  /*135f0*/  LOP3.LUT R0, R154, 0x7c, R0, 0xf8, !PT ;  /* 0x0000007c9a007812 */ /* 0x004fc600078ef800 */
[----:B------:R-:W2:Y:S04]  /*13600*/  LDS.128 R152, [R2+0x840] ;  /* 0x0008400002987984 */ /* 0x000ea80000000c00 */
[----:B------:R-:W-:Y:S06]  /*13610*/  BAR.SYNC 0x0 ;  /* 0x0000000000007b1d */ /* 0x000fec0000000000 */
[----:B------:R-:W-:Y:S01]  /*13620*/  STS.128 [R164.X4], R88 ;  /* 0x00000058a4007388 */ /* 0x000fe20000004c00 */
[----:B------:R-:W-:-:S03]  /*13630*/  ISETP.GE.AND P0, PT, R0, 0x200, PT ;  /* 0x000002000000780c */ /* 0x000fc60003f06270 */
[----:B------:R-:W-:Y:S01]  /*13640*/  STS.128 [R164.X4+0x210], R52 ;  /* 0x00021034a4007388 */ /* 0x000fe20000004c00 */
[----:B------:R-:W-:-:S03]  /*13650*/  ISETP.LT.AND P1, PT, R231, c[0x0][0x178], !P0 ;  /* 0x00005e00e7007a0c */ /* 0x000fc60004721270 */
[----:B------:R-:W-:Y:S04]  /*13660*/  STS.128 [R164.X4+0x420], R56 ;  /* 0x00042038a4007388 */ /* 0x000fe80000004c00 */
[----:B------:R-:W-:Y:S04]  /*13670*/  STS.128 [R164.X4+0x630], R72 ;  /* 0x00063048a4007388 */ /* 0x000fe80000004c00 */
[----:B------:R-:W-:Y:S06]  /*13680*/  BAR.SYNC 0x0 ;  /* 0x0000000000007b1d */ /* 0x000fec0000000000 */
[----:B------:R-:W1:Y:S04]  /*13690*/  LDS.128 R40, [R2] ;  /* 0x0000000002287984 */ /* 0x000e680000000c00 */
[----:B------:R-:W1:Y:S04]  /*136a0*/  LDS.128 R36, [R2+0x840] ;  /* 0x0008400002247984 */ /* 0x000e680000000c00 */
[----:B------:R-:W1:Y:S04]  /*136b0*/  LDS.128 R32, [R2+0x1080] ;  /* 0x0010800002207984 */ /* 0x000e680000000c00 */
[----:B------:R-:W1:Y:S04]  /*136c0*/  LDS.128 R20, [R2+0x18c0] ;  /* 0x0018c00002147984 */ /* 0x000e680000000c00 */
[----:B------:R-:W-:Y:S06]  /*136d0*/  BAR.SYNC 0x0 ;  /* 0x0000000000007b1d */ /* 0x000fec0000000000 */
[----:B------:R-:W-:Y:S04]  /*136e0*/  STS.128 [R164.X4], R92 ;  /* 0x0000005ca4007388 */ /* 0x000fe80000004c00 */
[----:B------:R-:W-:Y:S04]  /*136f0*/  STS.128 [R164.X4+0x210], R96 ;  /* 0x00021060a4007388 */ /* 0x000fe80000004c00 */
        /* <DEDUP_REMOVED lines=13> */
[----:B------:R-:W1:Y:S01]  /*137d0*/  LDS.128 R88, [R2] ;  /* 0x0000000002587984 */ /* 0x000e620000000c00 */
[----:B------:R-:W-:-:S02]  /*137e0*/  LOP3.LUT R121, R231, 0x8, RZ, 0xfc, !PT ;  /* 0x00000008e7797812 */ /* 0x000fc400078efcff */
[----:B------:R-:W-:Y:S01]  /*137f0*/  LOP3.LUT R123, R231, 0x28, RZ, 0xfc, !PT ;  /* 0x00000028e77b7812 */ /* 0x000fe200078efcff */
[----:B------:R-:W1:Y:S01]  /*13800*/  LDS.128 R84, [R2+0x840] ;  /* 0x0008400002547984 */ /* 0x000e620000000c00 */
[----:B------:R-:W-:-:S03]  /*13810*/  ISETP.LT.AND P2, PT, R121, c[0x0][0x178], !P0 ;  /* 0x00005e0079007a0c */ /* 0x000fc60004741270 */
[----:B------:R-:W1:Y:S04]  /*13820*/  LDS.128 R80, [R2+0x1080] ;  /* 0x0010800002507984 */ /* 0x000e680000000c00 */
[----:B------:R-:W1:Y:S04]  /*13830*/  LDS.128 R72, [R2+0x18c0] ;  /* 0x0018c00002487984 */ /* 0x000e680000000c00 */
[----:B------:R-:W-:Y:S06]  /*13840*/  BAR.SYNC 0x0 ;  /* 0x0000000000007b1d */ /* 0x000fec0000000000 */
[----:B------:R2:W-:Y:S04]  /*13850*/  STS.128 [R164.X4+0x630], R116 ;  /* 0x00063074a4007388 */ /* 0x0005e80000004c00 */
[----:B------:R-:W-:Y:S04]  /*13860*/  STS.128 [R164.X4], R148 ;  /* 0x00000094a4007388 */ /* 0x000fe80000004c00 */
[----:B------:R-:W-:Y:S04]  /*13870*/  STS.128 [R164.X4+0x210], R64 ;  /* 0x00021040a4007388 */ /* 0x000fe80000004c00 */
[----:B------:R-:W-:Y:S01]  /*13880*/  STS.128 [R164.X4+0x420], R48 ;  /* 0x00042030a4007388 */ /* 0x000fe20000004c00 */
[----:B--2---:R-:W-:-:S03]  /*13890*/  LEA R116, R231, R0, 0x9 ;  /* 0x00000000e7747211 */ /* 0x004fc600078e48ff */
[----:B------:R-:W-:Y:S06]  /*138a0*/  BAR.SYNC 0x0 ;  /* 0x0000000000007b1d */ /* 0x000fec0000000000 */
[----:B------:R-:W2:Y:S01]  /*138b0*/  LDS.128 R112, [R2] ;  /* 0x0000000002707984 */ /* 0x000ea20000000c00 */
[----:B------:R-:W-:Y:S01]  /*138c0*/  IMAD.WIDE R116, R116, R3, c[0x0][0x170] ;  /* 0x00005c0074747625 */ /* 0x000fe200078e0203 */
[C---:B------:R-:W-:Y:S02]  /*138d0*/  LOP3.LUT R119, R231.reuse, 0x4, RZ, 0xfc, !PT ;  /* 0x00000004e7777812 */ /* 0x040fe400078efcff */
        /* <DEDUP_REMOVED lines=11> */
[----:B------:R-:W2:Y:S04]  /*13990*/  LDS.128 R64, [R2+0x1080] ;  /* 0x0010800002407984 */ /* 0x000ea80000000c00 */
[----:B------:R-:W2:Y:S04]  /*139a0*/  LDS.128 R48, [R2+0x18c0] ;  /* 0x0018c00002307984 */ /* 0x000ea80000000c00 */
[----:B------:R-:W-:Y:S06]  /*139b0*/  BAR.SYNC 0x0 ;  /* 0x0000000000007b1d */ /* 0x000fec0000000000 */
[----:B------:R-:W-:Y:S04]  /*139c0*/  STS.128 [R164.X4], R76 ;  /* 0x0000004ca4007388 */ /* 0x000fe80000004c00 */
[----:B------:R-:W-:Y:S04]  /*139d0*/  STS.128 [R164.X4+0x210], R44 ;  /* 0x0002102ca4007388 */ /* 0x000fe80000004c00 */
[----:B------:R-:W-:Y:S04]  /*139e0*/  STS.128 [R164.X4+0x420], R28 ;  /* 0x0004201ca4007388 */ /* 0x000fe80000004c00 */
[----:B------:R-:W-:Y:S04]  /*139f0*/  STS.128 [R164.X4+0x630], R140 ;  /* 0x0006308ca4007388 */ /* 0x000fe80000004c00 */
[----:B------:R-:W-:Y:S06]  /*13a00*/  BAR.SYNC 0x0 ;  /* 0x0000000000007b1d */ /* 0x000fec0000000000 */
[C---:B------:R-:W-:Y:S01]  /*13a10*/  LOP3.LUT R45, R231.reuse, 0xc, RZ, 0xfc, !PT ;  /* 0x0000000ce72d7812 */ /* 0x040fe200078efcff */
[----:B-1----:R1:W-:Y:S01]  /*13a20*/  @P1 STG.E.128 [R116.64], R160 ;  /* 0x000000a074001986 */ /* 0x0023e2000c101d0a */
[----:B------:R-:W-:-:S02]  /*13a30*/  LOP3.LUT R47, R231, 0x10, RZ, 0xfc, !PT ;  /* 0x00000010e72f7812 */ /* 0x000fc400078efcff */
[----:B------:R-:W-:Y:S02]  /*13a40*/  LOP3.LUT R77, R231, 0x14, RZ, 0xfc, !PT ;  /* 0x00000014e74d7812 */ /* 0x000fe400078efcff */
[----:B------:R-:W-:Y:S02]  /*13a50*/  ISETP.LT.AND P1, PT, R119, c[0x0][0x178], !P0 ;  /* 0x00005e0077007a0c */ /* 0x000fe40004721270 */
[----:B------:R-:W-:Y:S02]  /*13a60*/  ISETP.LT.AND P3, PT, R45, c[0x0][0x178], !P0 ;  /* 0x00005e002d007a0c */ /* 0x000fe40004761270 */
[-C--:B------:R-:W-:Y:S02]  /*13a70*/  LEA R28, R119, R0.reuse, 0x9 ;  /* 0x00000000771c7211 */ /* 0x080fe400078e48ff */
[----:B------:R-:W-:Y:S02]  /*13a80*/  ISETP.LT.AND P4, PT, R47, c[0x0][0x178], !P0 ;  /* 0x00005e002f007a0c */ /* 0x000fe40004781270 */
[----:B------:R-:W-:Y:S01]  /*13a90*/  LEA R30, R121, R0, 0x9 ;  /* 0x00000000791e7211 */ /* 0x000fe200078e48ff */
[----:B------:R-:W-:Y:S01]  /*13aa0*/  IMAD.WIDE R28, R28, R3, c[0x0][0x170] ;  /* 0x00005c001c1c7625 */ /* 0x000fe200078e0203 */
[----:B------:R-:W-:-:S02]  /*13ab0*/  ISETP.LT.AND P5, PT, R77, c[0x0][0x178], !P0 ;  /* 0x00005e004d007a0c */ /* 0x000fc400047a1270 */
[-C--:B------:R-:W-:Y:S01]  /*13ac0*/  LEA R44, R45, R0.reuse, 0x9 ;  /* 0x000000002d2c7211 */ /* 0x080fe200078e48ff */
[-C--:B------:R-:W-:Y:S01]  /*13ad0*/  IMAD.WIDE R30, R30, R3.reuse, c[0x0][0x170] ;  /* 0x00005c001e1e7625 */ /* 0x080fe200078e0203 */
[-C--:B------:R-:W-:Y:S01]  /*13ae0*/  LEA R46, R47, R0.reuse, 0x9 ;  /* 0x000000002f2e7211 */ /* 0x080fe200078e48ff */
[----:B---3--:R3:W-:Y:S01]  /*13af0*/  @P1 STG.E.128 [R28.64], R16 ;  /* 0x000000101c001986 */ /* 0x0087e2000c101d0a */
[----:B------:R-:W-:Y:S01]  /*13b00*/  LEA R76, R77, R0, 0x9 ;  /* 0x000000004d4c7211 */ /* 0x000fe200078e48ff */
[-C--:B------:R-:W-:Y:S01]  /*13b10*/  IMAD.WIDE R44, R44, R3.reuse, c[0x0][0x170] ;  /* 0x00005c002c2c7625 */ /* 0x080fe200078e0203 */
[C---:B------:R-:W-:Y:S01]  /*13b20*/  LOP3.LUT R79, R231.reuse, 0x18, RZ, 0xfc, !PT ;  /* 0x00000018e74f7812 */ /* 0x040fe200078efcff */
[----:B----4-:R4:W-:Y:S01]  /*13b30*/  @P2 STG.E.128 [R30.64], R8 ;  /* 0x000000081e002986 */ /* 0x0109e2000c101d0a */
[C---:B-1----:R-:W-:Y:S01]  /*13b40*/  LOP3.LUT R117, R231.reuse, 0x1c, RZ, 0xfc, !PT ;  /* 0x0000001ce7757812 */ /* 0x042fe200078efcff */
[-C--:B------:R-:W-:Y:S01]  /*13b50*/  IMAD.WIDE R46, R46, R3.reuse, c[0x0][0x170] ;  /* 0x00005c002e2e7625 */ /* 0x080fe200078e0203 */
[C---:B------:R-:W-:Y:S01]  /*13b60*/  LOP3.LUT R119, R231.reuse, 0x20, RZ, 0xfc, !PT ;  /* 0x00000020e7777812 */ /* 0x040fe200078efcff */
[----:B-----5:R1:W-:Y:S01]  /*13b70*/  @P3 STG.E.128 [R44.64], R4 ;  /* 0x000000042c003986 */ /* 0x0203e2000c101d0a */
[----:B------:R-:W-:Y:S01]  /*13b80*/  LOP3.LUT R121, R231, 0x24, RZ, 0xfc, !PT ;  /* 0x00000024e7797812 */ /* 0x000fe200078efcff */
[----:B------:R-:W-:Y:S01]  /*13b90*/  IMAD.WIDE R76, R76, R3, c[0x0][0x170] ;  /* 0x00005c004c4c7625 */ /* 0x000fe200078e0203 */
[----:B------:R-:W-:Y:S01]  /*13ba0*/  ISETP.LT.AND P1, PT, R79, c[0x0][0x178], !P0 ;  /* 0x00005e004f007a0c */ /* 0x000fe20004721270 */
[----:B------:R5:W-:Y:S01]  /*13bb0*/  @P4 STG.E.128 [R46.64], R156 ;  /* 0x0000009c2e004986 */ /* 0x000be2000c101d0a */
[----:B------:R-:W-:-:S02]  /*13bc0*/  ISETP.LT.AND P2, PT, R117, c[0x0][0x178], !P0 ;  /* 0x00005e0075007a0c */ /* 0x000fc40004741270 */
[----:B------:R-:W-:Y:S01]  /*13bd0*/  ISETP.LT.AND P3, PT, R119, c[0x0][0x178], !P0 ;  /* 0x00005e0077007a0c */ /* 0x000fe20004761270 */
[----:B------:R-:W-:Y:S01]  /*13be0*/  @P5 STG.E.128 [R76.64], R152 ;  /* 0x000000984c005986 */ /* 0x000fe2000c101d0a */
[----:B------:R-:W-:Y:S02]  /*13bf0*/  ISETP.LT.AND P4, PT, R121, c[0x0][0x178], !P0 ;  /* 0x00005e0079007a0c */ /* 0x000fe40004781270 */
[----:B------:R-:W-:Y:S02]  /*13c00*/  ISETP.LT.AND P5, PT, R123, c[0x0][0x178], !P0 ;  /* 0x00005e007b007a0c */ /* 0x000fe400047a1270 */
[-C--:B---3--:R-:W-:Y:S02]  /*13c10*/  LEA R16, R121, R0.reuse, 0x9 ;  /* 0x0000000079107211 */ /* 0x088fe400078e48ff */
[-C--:B----4-:R-:W-:Y:S02]  /*13c20*/  LEA R8, R79, R0.reuse, 0x9 ;  /* 0x000000004f087211 */ /* 0x090fe400078e48ff */
[----:B------:R-:W-:-:S02]  /*13c30*/  LEA R10, R119, R0, 0x9 ;  /* 0x00000000770a7211 */ /* 0x000fc400078e48ff */
[-C--:B-1----:R-:W-:Y:S01]  /*13c40*/  LEA R6, R117, R0.reuse, 0x9 ;  /* 0x0000000075067211 */ /* 0x082fe200078e48ff */
[-C--:B------:R-:W-:Y:S01]  /*13c50*/  IMAD.WIDE R4, R8, R3.reuse, c[0x0][0x170] ;  /* 0x00005c0008047625 */ /* 0x080fe200078e0203 */
[----:B------:R-:W-:Y:S02]  /*13c60*/  LEA R18, R123, R0, 0x9 ;  /* 0x000000007b127211 */ /* 0x000fe400078e48ff */
[C---:B------:R-:W-:Y:S01]  /*13c70*/  LOP3.LUT R19, R231.reuse, 0x2c, RZ, 0xfc, !PT ;  /* 0x0000002ce7137812 */ /* 0x040fe200078efcff */
[-C--:B------:R-:W-:Y:S01]  /*13c80*/  IMAD.WIDE R6, R6, R3.reuse, c[0x0][0x170] ;  /* 0x00005c0006067625 */ /* 0x080fe200078e0203 */
[C---:B------:R-:W-:Y:S01]  /*13c90*/  LOP3.LUT R29, R231.reuse, 0x30, RZ, 0xfc, !PT ;  /* 0x00000030e71d7812 */ /* 0x040fe200078efcff */
[----:B------:R1:W-:Y:S01]  /*13ca0*/  @P1 STG.E.128 [R4.64], R24 ;  /* 0x0000001804001986 */ /* 0x0003e2000c101d0a */
[C---:B------:R-:W-:Y:S01]  /*13cb0*/  LOP3.LUT R31, R231.reuse, 0x34, RZ, 0xfc, !PT ;  /* 0x00000034e71f7812 */ /* 0x040fe200078efcff */
[-C--:B------:R-:W-:Y:S01]  /*13cc0*/  IMAD.WIDE R8, R10, R3.reuse, c[0x0][0x170] ;  /* 0x00005c000a087625 */ /* 0x080fe200078e0203 */
[C---:B------:R-:W-:Y:S01]  /*13cd0*/  LOP3.LUT R45, R231.reuse, 0x38, RZ, 0xfc, !PT ;  /* 0x00000038e72d7812 */ /* 0x040fe200078efcff */
[----:B------:R3:W-:Y:S01]  /*13ce0*/  @P2 STG.E.128 [R6.64], R12 ;  /* 0x0000000c06002986 */ /* 0x0007e2000c101d0a */
[----:B-----5:R-:W-:Y:S01]  /*13cf0*/  LOP3.LUT R47, R231, 0x3c, RZ, 0xfc, !PT ;  /* 0x0000003ce72f7812 */ /* 0x020fe200078efcff */
[-C--:B------:R-:W-:Y:S01]  /*13d00*/  IMAD.WIDE R10, R16, R3.reuse, c[0x0][0x170] ;  /* 0x00005c00100a7625 */ /* 0x080fe200078e0203 */
[----:B------:R-:W-:Y:S01]  /*13d10*/  ISETP.LT.AND P1, PT, R19, c[0x0][0x178], !P0 ;  /* 0x00005e0013007a0c */ /* 0x000fe20004721270 */
[----:B------:R4:W-:Y:S01]  /*13d20*/  @P3 STG.E.128 [R8.64], R40 ;  /* 0x0000002808003986 */ /* 0x0009e2000c101d0a */
[----:B------:R-:W-:Y:S01]  /*13d30*/  ISETP.LT.AND P2, PT, R29, c[0x0][0x178], !P0 ;  /* 0x00005e001d007a0c */ /* 0x000fe20004741270 */
[----:B------:R-:W-:Y:S01]  /*13d40*/  IMAD.WIDE R16, R18, R3, c[0x0][0x170] ;  /* 0x00005c0012107625 */ /* 0x000fe200078e0203 */
[----:B------:R-:W-:Y:S01]  /*13d50*/  ISETP.LT.AND P3, PT, R31, c[0x0][0x178], !P0 ;  /* 0x00005e001f007a0c */ /* 0x000fe20004761270 */
[----:B------:R5:W-:Y:S01]  /*13d60*/  @P4 STG.E.128 [R10.64], R36 ;  /* 0x000000240a004986 */ /* 0x000be2000c101d0a */
[----:B------:R-:W-:-:S03]  /*13d70*/  ISETP.LT.AND P4, PT, R45, c[0x0][0x178], !P0 ;  /* 0x00005e002d007a0c */ /* 0x000fc60004781270 */
[----:B------:R2:W-:Y:S01]  /*13d80*/  @P5 STG.E.128 [R16.64], R32 ;  /* 0x0000002010005986 */ /* 0x0005e2000c101d0a */
[----:B------:R-:W-:Y:S02]  /*13d90*/  ISETP.LT.AND P5, PT, R47, c[0x0][0x178], !P0 ;  /* 0x00005e002f007a0c */ /* 0x000fe400047a1270 */
[-C--:B-1----:R-:W-:Y:S01]  /*13da0*/  LEA R4, R19, R0.reuse, 0x9 ;  /* 0x0000000013047211 */ /* 0x082fe200078e48ff */
[----:B------:R-:W-:Y:S01]  /*13db0*/  LDS.128 R32, [R2+0x1080] ;  /* 0x0010800002207984 */ /* 0x000fe20000000c00 */
[----:B------:R-:W-:Y:S02]  /*13dc0*/  LOP3.LUT R25, R231, 0x4c, RZ, 0xfc, !PT ;  /* 0x0000004ce7197812 */ /* 0x000fe400078efcff */
[-C--:B---3--:R-:W-:Y:S01]  /*13dd0*/  LEA R6, R29, R0.reuse, 0x9 ;  /* 0x000000001d067211 */ /* 0x088fe200078e48ff */
[-C--:B------:R-:W-:Y:S01]  /*13de0*/  IMAD.WIDE R4, R4, R3.reuse, c[0x0][0x170] ;  /* 0x00005c0004047625 */ /* 0x080fe200078e0203 */
[-C--:B------:R-:W-:Y:S02]  /*13df0*/  LEA R12, R47, R0.reuse, 0x9 ;  /* 0x000000002f0c7211 */ /* 0x080fe400078e48ff */
[-C--:B----4-:R-:W-:Y:S01]  /*13e00*/  LEA R8, R31, R0.reuse, 0x9 ;  /* 0x000000001f087211 */ /* 0x090fe200078e48ff */
[-C--:B------:R-:W-:Y:S01]  /*13e10*/  IMAD.WIDE R6, R6, R3.reuse, c[0x0][0x170] ;  /* 0x00005c0006067625 */ /* 0x080fe200078e0203 */
[----:B------:R-:W-:Y:S01]  /*13e20*/  LOP3.LUT R15, R231, 0x40, RZ, 0xfc, !PT ;  /* 0x00000040e70f7812 */ /* 0x000fe200078efcff */
[----:B------:R1:W-:Y:S01]  /*13e30*/  @P1 STG.E.128 [R4.64], R20 ;  /* 0x0000001404001986 */ /* 0x0003e2000c101d0a */
[----:B-----5:R-:W-:Y:S01]  /*13e40*/  LEA R10, R45, R0, 0x9 ;  /* 0x000000002d0a7211 */ /* 0x020fe200078e48ff */
[-C--:B------:R-:W-:Y:S01]  /*13e50*/  IMAD.WIDE R8, R8, R3.reuse, c[0x0][0x170] ;  /* 0x00005c0008087625 */ /* 0x080fe200078e0203 */
[C---:B------:R-:W-:Y:S01]  /*13e60*/  LOP3.LUT R27, R231.reuse, 0x50, RZ, 0xfc, !PT ;  /* 0x00000050e71b7812 */ /* 0x040fe200078efcff */
[----:B------:R3:W-:Y:S01]  /*13e70*/  @P2 STG.E.128 [R6.64], R68 ;  /* 0x0000004406002986 */ /* 0x0007e2000c101d0a */
[C---:B--2---:R-:W-:Y:S01]  /*13e80*/  LOP3.LUT R17, R231.reuse, 0x44, RZ, 0xfc, !PT ;  /* 0x00000044e7117812 */ /* 0x044fe200078efcff */
[-C--:B------:R-:W-:Y:S01]  /*13e90*/  IMAD.WIDE R10, R10, R3.reuse, c[0x0][0x170] ;  /* 0x00005c000a0a7625 */ /* 0x080fe200078e0203 */
[----:B------:R-:W-:Y:S01]  /*13ea0*/  LOP3.LUT R19, R231, 0x48, RZ, 0xfc, !PT ;  /* 0x00000048e7137812 */ /* 0x000fe200078efcff */
[----:B------:R2:W-:Y:S01]  /*13eb0*/  @P3 STG.E.128 [R8.64], R60 ;  /* 0x0000003c08003986 */ /* 0x0005e2000c101d0a */
[----:B------:R-:W-:Y:S01]  /*13ec0*/  ISETP.LT.AND P1, PT, R15, c[0x0][0x178], !P0 ;  /* 0x00005e000f007a0c */ /* 0x000fe20004721270 */
[----:B------:R-:W-:Y:S01]  /*13ed0*/  IMAD.WIDE R12, R12, R3, c[0x0][0x170] ;  /* 0x00005c000c0c7625 */ /* 0x000fe200078e0203 */
[----:B------:R-:W-:Y:S01]  /*13ee0*/  ISETP.LT.AND P2, PT, R17, c[0x0][0x178], !P0 ;  /* 0x00005e0011007a0c */ /* 0x000fe20004741270 */
[----:B------:R4:W-:Y:S01]  /*13ef0*/  @P4 STG.E.128 [R10.64], R56 ;  /* 0x000000380a004986 */ /* 0x0009e2000c101d0a */
[----:B------:R-:W-:-:S02]  /*13f00*/  ISETP.LT.AND P3, PT, R19, c[0x0][0x178], !P0 ;  /* 0x00005e0013007a0c */ /* 0x000fc40004761270 */
[----:B------:R-:W-:Y:S01]  /*13f10*/  ISETP.LT.AND P4, PT, R25, c[0x0][0x178], !P0 ;  /* 0x00005e0019007a0c */ /* 0x000fe20004781270 */
[----:B------:R5:W-:Y:S01]  /*13f20*/  @P5 STG.E.128 [R12.64], R52 ;  /* 0x000000340c005986 */ /* 0x000be2000c101d0a */
[----:B------:R-:W-:Y:S02]  /*13f30*/  ISETP.LT.AND P5, PT, R27, c[0x0][0x178], !P0 ;  /* 0x00005e001b007a0c */ /* 0x000fe400047a1270 */
[-C--:B-1----:R-:W-:Y:S01]  /*13f40*/  LEA R4, R15, R0.reuse, 0x9 ;  /* 0x000000000f047211 */ /* 0x082fe200078e48ff */
[----:B------:R-:W-:Y:S01]  /*13f50*/  LDS.128 R28, [R2+0x840] ;  /* 0x00084000021c7984 */ /* 0x000fe20000000c00 */
[----:B------:R-:W-:Y:S02]  /*13f60*/  LOP3.LUT R15, R231, 0x54, RZ, 0xfc, !PT ;  /* 0x00000054e70f7812 */ /* 0x000fe400078efcff */
[----:B---3--:R-:W-:Y:S01]  /*13f70*/  LEA R6, R17, R0, 0x9 ;  /* 0x0000000011067211 */ /* 0x008fe200078e48ff */
[----:B------:R-:W-:Y:S01]  /*13f80*/  IMAD.WIDE R4, R4, R3, c[0x0][0x170] ;  /* 0x00005c0004047625 */ /* 0x000fe200078e0203 */
[----:B------:R-:W-:-:S02]  /*13f90*/  LOP3.LUT R17, R231, 0x58, RZ, 0xfc, !PT ;  /* 0x00000058e7117812 */ /* 0x000fc400078efcff */
[-C--:B--2---:R-:W-:Y:S01]  /*13fa0*/  LEA R8, R19, R0.reuse, 0x9 ;  /* 0x0000000013087211 */ /* 0x084fe200078e48ff */
[-C--:B------:R-:W-:Y:S01]  /*13fb0*/  IMAD.WIDE R6, R6, R3.reuse, c[0x0][0x170] ;  /* 0x00005c0006067625 */ /* 0x080fe200078e0203 */
[----:B------:R-:W-:Y:S01]  /*13fc0*/  LOP3.LUT R19, R231, 0x5c, RZ, 0xfc, !PT ;  /* 0x0000005ce7137812 */ /* 0x000fe200078efcff */
[----:B------:R1:W-:Y:S01]  /*13fd0*/  @P1 STG.E.128 [R4.64], R88 ;  /* 0x0000005804001986 */ /* 0x0003e2000c101d0a */
[-C--:B----4-:R-:W-:Y:S01]  /*13fe0*/  LEA R10, R25, R0.reuse, 0x9 ;  /* 0x00000000190a7211 */ /* 0x090fe200078e48ff */
[-C--:B------:R-:W-:Y:S01]  /*13ff0*/  IMAD.WIDE R8, R8, R3.reuse, c[0x0][0x170] ;  /* 0x00005c0008087625 */ /* 0x080fe200078e0203 */
[----:B------:R-:W-:Y:S01]  /*14000*/  LOP3.LUT R21, R231, 0x60, RZ, 0xfc, !PT ;  /* 0x00000060e7157812 */ /* 0x000fe200078efcff */
[----:B------:R2:W-:Y:S01]  /*14010*/  @P2 STG.E.128 [R6.64], R84 ;  /* 0x0000005406002986 */ /* 0x0005e2000c101d0a */
[----:B-----5:R-:W-:Y:S01]  /*14020*/  LEA R12, R27, R0, 0x9 ;  /* 0x000000001b0c7211 */ /* 0x020fe200078e48ff */
[-C--:B------:R-:W-:Y:S01]  /*14030*/  IMAD.WIDE R10, R10, R3.reuse, c[0x0][0x170] ;  /* 0x00005c000a0a7625 */ /* 0x080fe200078e0203 */
[----:B------:R-:W-:Y:S01]  /*14040*/  LOP3.LUT R23, R231, 0x64, RZ, 0xfc, !PT ;  /* 0x00000064e7177812 */ /* 0x000fe200078efcff */
[----:B------:R-:W3:Y:S01]  /*14050*/  LDS.128 R24, [R2] ;  /* 0x0000000002187984 */ /* 0x000ee20000000c00 */
        /* <DEDUP_REMOVED lines=8> */
[----:B------:R1:W-:Y:S01]  /*140e0*/  @P5 STG.E.128 [R12.64], R112 ;  /* 0x000000700c005986 */ /* 0x0003e2000c101d0a */
[----:B------:R-:W-:Y:S02]  /*140f0*/  ISETP.LT.AND P5, PT, R23, c[0x0][0x178], !P0 ;  /* 0x00005e0017007a0c */ /* 0x000fe400047a1270 */
[-C--:B--2---:R-:W-:Y:S01]  /*14100*/  LEA R6, R17, R0.reuse, 0x9 ;  /* 0x0000000011067211 */ /* 0x084fe200078e48ff */
[-C--:B------:R-:W-:Y:S01]  /*14110*/  IMAD.WIDE R4, R4, R3.reuse, c[0x0][0x170] ;  /* 0x00005c0004047625 */ /* 0x080fe200078e0203 */
[C---:B------:R-:W-:Y:S02]  /*14120*/  LOP3.LUT R15, R231.reuse, 0x68, RZ, 0xfc, !PT ;  /* 0x00000068e70f7812 */ /* 0x040fe400078efcff */
[----:B------:R-:W-:Y:S01]  /*14130*/  LOP3.LUT R17, R231, 0x6c, RZ, 0xfc, !PT ;  /* 0x0000006ce7117812 */ /* 0x000fe200078efcff */
[----:B------:R-:W-:Y:S01]  /*14140*/  IMAD.WIDE R6, R6, R3, c[0x0][0x170] ;  /* 0x00005c0006067625 */ /* 0x000fe200078e0203 */
[----:B------:R2:W-:Y:S01]  /*14150*/  @P1 STG.E.128 [R4.64], R100 ;  /* 0x0000006404001986 */ /* 0x0005e2000c101d0a */
[----:B----4-:R-:W-:-:S02]  /*14160*/  LEA R8, R19, R0, 0x9 ;  /* 0x0000000013087211 */ /* 0x010fc400078e48ff */
[----:B------:R-:W-:Y:S01]  /*14170*/  LOP3.LUT R19, R231, 0x70, RZ, 0xfc, !PT ;  /* 0x00000070e7137812 */ /* 0x000fe200078efcff */
[----:B------:R4:W-:Y:S01]  /*14180*/  @P2 STG.E.128 [R6.64], R96 ;  /* 0x0000006006002986 */ /* 0x0009e2000c101d0a */
[-C--:B-----5:R-:W-:Y:S01]  /*14190*/  LEA R10, R21, R0.reuse, 0x9 ;  /* 0x00000000150a7211 */ /* 0x0a0fe200078e48ff */
[-C--:B------:R-:W-:Y:S01]  /*141a0*/  IMAD.WIDE R8, R8, R3.reuse, c[0x0][0x170] ;  /* 0x00005c0008087625 */ /* 0x080fe200078e0203 */
[----:B------:R-:W-:Y:S02]  /*141b0*/  LOP3.LUT R21, R231, 0x74, RZ, 0xfc, !PT ;  /* 0x00000074e7157812 */ /* 0x000fe400078efcff */
[----:B-1----:R-:W-:Y:S01]  /*141c0*/  LEA R12, R23, R0, 0x9 ;  /* 0x00000000170c7211 */ /* 0x002fe200078e48ff */
[-C--:B------:R-:W-:Y:S01]  /*141d0*/  IMAD.WIDE R10, R10, R3.reuse, c[0x0][0x170] ;  /* 0x00005c000a0a7625 */ /* 0x080fe200078e0203 */
[----:B------:R-:W-:Y:S01]  /*141e0*/  LOP3.LUT R23, R231, 0x78, RZ, 0xfc, !PT ;  /* 0x00000078e7177812 */ /* 0x000fe200078efcff */
[----:B------:R1:W-:Y:S01]  /*141f0*/  @P3 STG.E.128 [R8.64], R92 ;  /* 0x0000005c08003986 */ /* 0x0003e2000c101d0a */
[----:B------:R-:W-:Y:S01]  /*14200*/  ISETP.LT.AND P1, PT, R15, c[0x0][0x178], !P0 ;  /* 0x00005e000f007a0c */ /* 0x000fe20004721270 */
[----:B------:R-:W-:Y:S01]  /*14210*/  IMAD.WIDE R12, R12, R3, c[0x0][0x170] ;  /* 0x00005c000c0c7625 */ /* 0x000fe200078e0203 */
[----:B------:R-:W-:Y:S01]  /*14220*/  LOP3.LUT R231, R231, 0x7c, RZ, 0xfc, !PT ;  /* 0x0000007ce7e77812 */ /* 0x000fe200078efcff */
[----:B------:R5:W-:Y:S01]  /*14230*/  @P4 STG.E.128 [R10.64], R108 ;  /* 0x0000006c0a004986 */ /* 0x000be2000c101d0a */
[----:B------:R-:W-:-:S02]  /*14240*/  ISETP.LT.AND P2, PT, R17, c[0x0][0x178], !P0 ;  /* 0x00005e0011007a0c */ /* 0x000fc40004741270 */
[----:B------:R-:W-:Y:S01]  /*14250*/  ISETP.LT.AND P3, PT, R19, c[0x0][0x178], !P0 ;  /* 0x00005e0013007a0c */ /* 0x000fe20004761270 */
[----:B------:R3:W-:Y:S01]  /*14260*/  @P5 STG.E.128 [R12.64], R104 ;  /* 0x000000680c005986 */ /* 0x0007e2000c101d0a */
[-C--:B--2---:R-:W-:Y:S02]  /*14270*/  LEA R4, R15, R0.reuse, 0x9 ;  /* 0x000000000f047211 */ /* 0x084fe400078e48ff */
[----:B------:R-:W-:Y:S02]  /*14280*/  ISETP.LT.AND P4, PT, R21, c[0x0][0x178], !P0 ;  /* 0x00005e0015007a0c */ /* 0x000fe40004781270 */
[-C--:B----4-:R-:W-:Y:S01]  /*14290*/  LEA R6, R17, R0.reuse, 0x9 ;  /* 0x0000000011067211 */ /* 0x090fe200078e48ff */
[-C--:B------:R-:W-:Y:S01]  /*142a0*/  IMAD.WIDE R4, R4, R3.reuse, c[0x0][0x170] ;  /* 0x00005c0004047625 */ /* 0x080fe200078e0203 */
[----:B------:R-:W-:Y:S02]  /*142b0*/  ISETP.LT.AND P5, PT, R23, c[0x0][0x178], !P0 ;  /* 0x00005e0017007a0c */ /* 0x000fe400047a1270 */
[----:B------:R-:W-:Y:S01]  /*142c0*/  ISETP.LT.AND P0, PT, R231, c[0x0][0x178], !P0 ;  /* 0x00005e00e7007a0c */ /* 0x000fe20004701270 */
[----:B------:R-:W-:Y:S01]  /*142d0*/  IMAD.WIDE R6, R6, R3, c[0x0][0x170] ;  /* 0x00005c0006067625 */ /* 0x000fe200078e0203 */
[-C--:B-1----:R-:W-:Y:S01]  /*142e0*/  LEA R8, R19, R0.reuse, 0x9 ;  /* 0x0000000013087211 */ /* 0x082fe200078e48ff */
[----:B------:R1:W-:Y:S01]  /*142f0*/  @P1 STG.E.128 [R4.64], R64 ;  /* 0x0000004004001986 */ /* 0x0003e2000c101d0a */
[----:B-----5:R-:W-:-:S03]  /*14300*/  LEA R10, R21, R0, 0x9 ;  /* 0x00000000150a7211 */ /* 0x020fc600078e48ff */
[-C--:B------:R-:W-:Y:S01]  /*14310*/  IMAD.WIDE R8, R8, R3.reuse, c[0x0][0x170] ;  /* 0x00005c0008087625 */ /* 0x080fe200078e0203 */
[----:B------:R1:W-:Y:S01]  /*14320*/  @P2 STG.E.128 [R6.64], R48 ;  /* 0x0000003006002986 */ /* 0x0003e2000c101d0a */
[----:B---3--:R-:W-:Y:S02]  /*14330*/  LEA R12, R23, R0, 0x9 ;  /* 0x00000000170c7211 */ /* 0x008fe400078e48ff */
[-C--:B------:R-:W-:Y:S01]  /*14340*/  IMAD.WIDE R10, R10, R3.reuse, c[0x0][0x170] ;  /* 0x00005c000a0a7625 */ /* 0x080fe200078e0203 */
[----:B------:R1:W-:Y:S03]  /*14350*/  @P3 STG.E.128 [R8.64], R24 ;  /* 0x0000001808003986 */ /* 0x0003e6000c101d0a */
[----:B------:R-:W-:Y:S01]  /*14360*/  IMAD.WIDE R12, R12, R3, c[0x0][0x170] ;  /* 0x00005c000c0c7625 */ /* 0x000fe200078e0203 */
[----:B------:R1:W-:Y:S04]  /*14370*/  @P4 STG.E.128 [R10.64], R28 ;  /* 0x0000001c0a004986 */ /* 0x0003e8000c101d0a */
[----:B------:R1:W-:Y:S01]  /*14380*/  @P5 STG.E.128 [R12.64], R32 ;  /* 0x000000200c005986 */ /* 0x0003e2000c101d0a */
[----:B------:R-:W-:Y:S05]  /*14390*/  @!P0 EXIT ;  /* 0x000000000000894d */ /* 0x000fea0003800000 */
[----:B-1----:R-:W1:Y:S01]  /*143a0*/  LDS.128 R8, [R2+0x18c0] ;  /* 0x0018c00002087984 */ /* 0x002e620000000c00 */
[----:B------:R-:W-:-:S05]  /*143b0*/  LEA R4, R231, R0, 0x9 ;  /* 0x00000000e7047211 */ /* 0x000fca00078e48ff */
[----:B------:R-:W-:-:S05]  /*143c0*/  IMAD.WIDE R4, R4, R3, c[0x0][0x170] ;  /* 0x00005c0004047625 */ /* 0x000fca00078e0203 */
[----:B-1----:R-:W-:Y:S01]  /*143d0*/  STG.E.128 [R4.64], R8 ;  /* 0x0000000804007986 */ /* 0x002fe2000c101d0a */
[----:B------:R-:W-:Y:S05]  /*143e0*/  EXIT ;  /* 0x000000000000794d */ /* 0x000fea0003800000 */
.L_x_2:
[----:B------:R-:W-:-:S00]  /*143f0*/  BRA `(.L_x_2) ;  /* 0xfffffff000007947 */ /* 0x000fc0000383ffff */
[----:B------:R-:W-:-:S00]  /*14400*/  NOP ;  /* 0x0000000000007918 */ /* 0x000fc00000000000 */
[----:B------:R-:W-:-:S00]  /*14410*/  NOP ;  /* 0x0000000000007918 */ /* 0x000fc00000000000 */
[----:B------:R-:W-:-:S00]  /*14420*/  NOP ;  /* 0x0000000000007918 */ /* 0x000fc00000000000 */
[----:B------:R-:W-:-:S00]  /*14430*/  NOP ;  /* 0x0000000000007918 */ /* 0x000fc00000000000 */
[----:B------:R-:W-:-:S00]  /*14440*/  NOP ;  /* 0x0000000000007918 */ /* 0x000fc00000000000 */
[----:B------:R-:W-:-:S00]  /*14450*/  NOP ;  /* 0x0000000000007918 */ /* 0x000fc00000000000 */
[----:B------:R-:W-:-:S00]  /*14460*/  NOP ;  /* 0x0000000000007918 */ /* 0x000fc00000000000 */
[----:B------:R-:W-:-:S00]  /*14470*/  NOP ;  /* 0x0000000000007918 */ /* 0x000fc00000000000 */
.L_x_3:


//--------------------- .nv.shared.triton_mm      --------------------------
	.section	.nv.shared.triton_mm,"aw",@nobits
	.align	16
